	.headerflags	@"EF_CUDA_TEXMODE_UNIFIED EF_CUDA_64BIT_ADDRESS EF_CUDA_ACCELERATORS EF_CUDA_SM90 EF_CUDA_VIRTUAL_SM(EF_CUDA_SM90)"
	.elftype	@"ET_EXEC"


//--------------------- .nv.info                  --------------------------
	.section	.nv.info,"",@"SHT_CUDA_INFO"
	.align	4


	//----- nvinfo : EIATTR_REGCOUNT
	.align		4
        /*0000*/ 	.byte	0x04, 0x2f
        /*0002*/ 	.short	(.L_2 - .L_1)
	.align		4
.L_1:
        /*0004*/ 	.word	index@(_attn_fwd)
        /*0008*/ 	.word	0x00000092


	//----- nvinfo : EIATTR_FRAME_SIZE
	.align		4
.L_2:
        /*000c*/ 	.byte	0x04, 0x11
        /*000e*/ 	.short	(.L_4 - .L_3)
	.align		4
.L_3:
        /*0010*/ 	.word	index@(_attn_fwd)
        /*0014*/ 	.word	0x00000000


	//----- nvinfo : EIATTR_MIN_STACK_SIZE
	.align		4
.L_4:
        /*0018*/ 	.byte	0x04, 0x12
        /*001a*/ 	.short	(.L_6 - .L_5)
	.align		4
.L_5:
        /*001c*/ 	.word	index@(_attn_fwd)
        /*0020*/ 	.word	0x00000000
.L_6:


//--------------------- .nv.info._attn_fwd        --------------------------
	.section	.nv.info._attn_fwd,"",@"SHT_CUDA_INFO"
	.sectionflags	@""
	.align	4


	//----- nvinfo : EIATTR_CUDA_API_VERSION
	.align		4
        /*0000*/ 	.byte	0x04, 0x37
        /*0002*/ 	.short	(.L_8 - .L_7)
.L_7:
        /*0004*/ 	.word	0x00000080


	//----- nvinfo : EIATTR_KPARAM_INFO
	.align		4
.L_8:
        /*0008*/ 	.byte	0x04, 0x17
        /*000a*/ 	.short	(.L_10 - .L_9)
.L_9:
        /*000c*/ 	.word	0x00000000
        /*0010*/ 	.short	0x0013
        /*0012*/ 	.short	0x0068
        /*0014*/ 	.byte	0x00, 0xf4, 0x21, 0x00


	//----- nvinfo : EIATTR_KPARAM_INFO
	.align		4
.L_10:
        /*0018*/ 	.byte	0x04, 0x17
        /*001a*/ 	.short	(.L_12 - .L_11)
.L_11:
        /*001c*/ 	.word	0x00000000
        /*0020*/ 	.short	0x0012
        /*0022*/ 	.short	0x0060
        /*0024*/ 	.byte	0x00, 0xf0, 0x11, 0x00


	//----- nvinfo : EIATTR_KPARAM_INFO
	.align		4
.L_12:
        /*0028*/ 	.byte	0x04, 0x17
        /*002a*/ 	.short	(.L_14 - .L_13)
.L_13:
        /*002c*/ 	.word	0x00000000
        /*0030*/ 	.short	0x0011
        /*0032*/ 	.short	0x005c
        /*0034*/ 	.byte	0x00, 0xf0, 0x11, 0x00


	//----- nvinfo : EIATTR_KPARAM_INFO
	.align		4
.L_14:
        /*0038*/ 	.byte	0x04, 0x17
        /*003a*/ 	.short	(.L_16 - .L_15)
.L_15:
        /*003c*/ 	.word	0x00000000
        /*0040*/ 	.short	0x0010
        /*0042*/ 	.short	0x0058
        /*0044*/ 	.byte	0x00, 0xf0, 0x11, 0x00


	//----- nvinfo : EIATTR_KPARAM_INFO
	.align		4
.L_16:
        /*0048*/ 	.byte	0x04, 0x17
        /*004a*/ 	.short	(.L_18 - .L_17)
.L_17:
        /*004c*/ 	.word	0x00000000
        /*0050*/ 	.short	0x000f
        /*0052*/ 	.short	0x0054
        /*0054*/ 	.byte	0x00, 0xf0, 0x11, 0x00


	//----- nvinfo : EIATTR_KPARAM_INFO
	.align		4
.L_18:
        /*0058*/ 	.byte	0x04, 0x17
        /*005a*/ 	.short	(.L_20 - .L_19)
.L_19:
        /*005c*/ 	.word	0x00000000
        /*0060*/ 	.short	0x000e
        /*0062*/ 	.short	0x0050
        /*0064*/ 	.byte	0x00, 0xf0, 0x11, 0x00


	//----- nvinfo : EIATTR_KPARAM_INFO
	.align		4
.L_20:
        /*0068*/ 	.byte	0x04, 0x17
        /*006a*/ 	.short	(.L_22 - .L_21)
.L_21:
        /*006c*/ 	.word	0x00000000
        /*0070*/ 	.short	0x000d
        /*0072*/ 	.short	0x004c
        /*0074*/ 	.byte	0x00, 0xf0, 0x11, 0x00


	//----- nvinfo : EIATTR_KPARAM_INFO
	.align		4
.L_22:
        /*0078*/ 	.byte	0x04, 0x17
        /*007a*/ 	.short	(.L_24 - .L_23)
.L_23:
        /*007c*/ 	.word	0x00000000
        /*0080*/ 	.short	0x000c
        /*0082*/ 	.short	0x0048
        /*0084*/ 	.byte	0x00, 0xf0, 0x11, 0x00


	//----- nvinfo : EIATTR_KPARAM_INFO
	.align		4
.L_24:
        /*0088*/ 	.byte	0x04, 0x17
        /*008a*/ 	.short	(.L_26 - .L_25)
.L_25:
        /*008c*/ 	.word	0x00000000
        /*0090*/ 	.short	0x000b
        /*0092*/ 	.short	0x0044
        /*0094*/ 	.byte	0x00, 0xf0, 0x11, 0x00


	//----- nvinfo : EIATTR_KPARAM_INFO
	.align		4
.L_26:
        /*0098*/ 	.byte	0x04, 0x17
        /*009a*/ 	.short	(.L_28 - .L_27)
.L_27:
        /*009c*/ 	.word	0x00000000
        /*00a0*/ 	.short	0x000a
        /*00a2*/ 	.short	0x0040
        /*00a4*/ 	.byte	0x00, 0xf0, 0x11, 0x00


	//----- nvinfo : EIATTR_KPARAM_INFO
	.align		4
.L_28:
        /*00a8*/ 	.byte	0x04, 0x17
        /*00aa*/ 	.short	(.L_30 - .L_29)
.L_29:
        /*00ac*/ 	.word	0x00000000
        /*00b0*/ 	.short	0x0009
        /*00b2*/ 	.short	0x003c
        /*00b4*/ 	.byte	0x00, 0xf0, 0x11, 0x00


	//----- nvinfo : EIATTR_KPARAM_INFO
	.align		4
.L_30:
        /*00b8*/ 	.byte	0x04, 0x17
        /*00ba*/ 	.short	(.L_32 - .L_31)
.L_31:
        /*00bc*/ 	.word	0x00000000
        /*00c0*/ 	.short	0x0008
        /*00c2*/ 	.short	0x0038
        /*00c4*/ 	.byte	0x00, 0xf0, 0x11, 0x00


	//----- nvinfo : EIATTR_KPARAM_INFO
	.align		4
.L_32:
        /*00c8*/ 	.byte	0x04, 0x17
        /*00ca*/ 	.short	(.L_34 - .L_33)
.L_33:
        /*00cc*/ 	.word	0x00000000
        /*00d0*/ 	.short	0x0007
        /*00d2*/ 	.short	0x0034
        /*00d4*/ 	.byte	0x00, 0xf0, 0x11, 0x00


	//----- nvinfo : EIATTR_KPARAM_INFO
	.align		4
.L_34:
        /*00d8*/ 	.byte	0x04, 0x17
        /*00da*/ 	.short	(.L_36 - .L_35)
.L_35:
        /*00dc*/ 	.word	0x00000000
        /*00e0*/ 	.short	0x0006
        /*00e2*/ 	.short	0x0030
        /*00e4*/ 	.byte	0x00, 0xf0, 0x11, 0x00


	//----- nvinfo : EIATTR_KPARAM_INFO
	.align		4
.L_36:
        /*00e8*/ 	.byte	0x04, 0x17
        /*00ea*/ 	.short	(.L_38 - .L_37)
.L_37:
        /*00ec*/ 	.word	0x00000000
        /*00f0*/ 	.short	0x0005
        /*00f2*/ 	.short	0x0028
        /*00f4*/ 	.byte	0x00, 0xf4, 0x21, 0x00


	//----- nvinfo : EIATTR_KPARAM_INFO
	.align		4
.L_38:
        /*00f8*/ 	.byte	0x04, 0x17
        /*00fa*/ 	.short	(.L_40 - .L_39)
.L_39:
        /*00fc*/ 	.word	0x00000000
        /*0100*/ 	.short	0x0004
        /*0102*/ 	.short	0x0020
        /*0104*/ 	.byte	0x00, 0xf4, 0x21, 0x00


	//----- nvinfo : EIATTR_KPARAM_INFO
	.align		4
.L_40:
        /*0108*/ 	.byte	0x04, 0x17
        /*010a*/ 	.short	(.L_42 - .L_41)
.L_41:
        /*010c*/ 	.word	0x00000000
        /*0110*/ 	.short	0x0003
        /*0112*/ 	.short	0x0018
        /*0114*/ 	.byte	0x00, 0xf0, 0x11, 0x00


	//----- nvinfo : EIATTR_KPARAM_INFO
	.align		4
.L_42:
        /*0118*/ 	.byte	0x04, 0x17
        /*011a*/ 	.short	(.L_44 - .L_43)
.L_43:
        /*011c*/ 	.word	0x00000000
        /*0120*/ 	.short	0x0002
        /*0122*/ 	.short	0x0010
        /*0124*/ 	.byte	0x00, 0xf4, 0x21, 0x00


	//----- nvinfo : EIATTR_KPARAM_INFO
	.align		4
.L_44:
        /*0128*/ 	.byte	0x04, 0x17
        /*012a*/ 	.short	(.L_46 - .L_45)
.L_45:
        /*012c*/ 	.word	0x00000000
        /*0130*/ 	.short	0x0001
        /*0132*/ 	.short	0x0008
        /*0134*/ 	.byte	0x00, 0xf4, 0x21, 0x00


	//----- nvinfo : EIATTR_KPARAM_INFO
	.align		4
.L_46:
        /*0138*/ 	.byte	0x04, 0x17
        /*013a*/ 	.short	(.L_48 - .L_47)
.L_47:
        /*013c*/ 	.word	0x00000000
        /*0140*/ 	.short	0x0000
        /*0142*/ 	.short	0x0000
        /*0144*/ 	.byte	0x00, 0xf4, 0x21, 0x00


	//----- nvinfo : EIATTR_SPARSE_MMA_MASK
	.align		4
.L_48:
        /*0148*/ 	.byte	0x03, 0x50
        /*014a*/ 	.short	0x0000


	//----- nvinfo : EIATTR_MAXREG_COUNT
	.align		4
        /*014c*/ 	.byte	0x03, 0x1b
        /*014e*/ 	.short	0x00ff


	//----- nvinfo : EIATTR_COOP_GROUP_MASK_REGIDS
	.align		4
        /*0150*/ 	.byte	0x04, 0x29
        /*0152*/ 	.short	(.L_50 - .L_49)


	//   ....[0]....
.L_49:
        /*0154*/ 	.word	0xffffffff


	//   ....[1]....
        /*0158*/ 	.word	0xffffffff


	//   ....[2]....
        /*015c*/ 	.word	0xffffffff


	//   ....[3]....
        /*0160*/ 	.word	0xffffffff


	//   ....[4]....
        /*0164*/ 	.word	0xffffffff


	//   ....[5]....
        /*0168*/ 	.word	0xffffffff


	//   ....[6]....
        /*016c*/ 	.word	0xffffffff


	//   ....[7]....
        /*0170*/ 	.word	0xffffffff


	//   ....[8]....
        /*0174*/ 	.word	0xffffffff


	//   ....[9]....
        /*0178*/ 	.word	0xffffffff


	//   ....[10]....
        /*017c*/ 	.word	0xffffffff


	//   ....[11]....
        /*0180*/ 	.word	0xffffffff


	//   ....[12]....
        /*0184*/ 	.word	0xffffffff


	//   ....[13]....
        /*0188*/ 	.word	0xffffffff


	//   ....[14]....
        /*018c*/ 	.word	0xffffffff


	//   ....[15]....
        /*0190*/ 	.word	0xffffffff


	//----- nvinfo : EIATTR_COOP_GROUP_INSTR_OFFSETS
	.align		4
.L_50:
        /*0194*/ 	.byte	0x04, 0x28
        /*0196*/ 	.short	(.L_52 - .L_51)


	//   ....[0]....
.L_51:
        /*0198*/ 	.word	0x000018b0


	//   ....[1]....
        /*019c*/ 	.word	0x000018e0


	//   ....[2]....
        /*01a0*/ 	.word	0x00001960


	//   ....[3]....
        /*01a4*/ 	.word	0x00001a70


	//   ....[4]....
        /*01a8*/ 	.word	0x00001be0


	//   ....[5]....
        /*01ac*/ 	.word	0x00001ce0


	//   ....[6]....
        /*01b0*/ 	.word	0x00001db0


	//   ....[7]....
        /*01b4*/ 	.word	0x00001e90


	//   ....[8]....
        /*01b8*/ 	.word	0x000021e0


	//   ....[9]....
        /*01bc*/ 	.word	0x000024e0


	//   ....[10]....
        /*01c0*/ 	.word	0x00002660


	//   ....[11]....
        /*01c4*/ 	.word	0x000026f0


	//   ....[12]....
        /*01c8*/ 	.word	0x00002720


	//   ....[13]....
        /*01cc*/ 	.word	0x00002850


	//   ....[14]....
        /*01d0*/ 	.word	0x00002880


	//   ....[15]....
        /*01d4*/ 	.word	0x00002890


	//----- nvinfo : EIATTR_EXIT_INSTR_OFFSETS
	.align		4
.L_52:
        /*01d8*/ 	.byte	0x04, 0x1c
        /*01da*/ 	.short	(.L_54 - .L_53)


	//   ....[0]....
.L_53:
        /*01dc*/ 	.word	0x00005140


	//----- nvinfo : EIATTR_REQNTID
	.align		4
.L_54:
        /*01e0*/ 	.byte	0x04, 0x10
        /*01e2*/ 	.short	(.L_56 - .L_55)
.L_55:
        /*01e4*/ 	.word	0x00000100
        /*01e8*/ 	.word	0x00000001
        /*01ec*/ 	.word	0x00000001


	//----- nvinfo : EIATTR_CBANK_PARAM_SIZE
	.align		4
.L_56:
        /*01f0*/ 	.byte	0x03, 0x19
        /*01f2*/ 	.short	0x0070


	//----- nvinfo : EIATTR_PARAM_CBANK
	.align		4
        /*01f4*/ 	.byte	0x04, 0x0a
        /*01f6*/ 	.short	(.L_58 - .L_57)
	.align		4
.L_57:
        /*01f8*/ 	.word	index@(.nv.constant0._attn_fwd)
        /*01fc*/ 	.short	0x0210
        /*01fe*/ 	.short	0x0070


	//----- nvinfo : EIATTR_SW_WAR
	.align		4
.L_58:
        /*0200*/ 	.byte	0x04, 0x36
        /*0202*/ 	.short	(.L_60 - .L_59)
.L_59:
        /*0204*/ 	.word	0x00000008
.L_60:


//--------------------- .nv.callgraph             --------------------------
	.section	.nv.callgraph,"",@"SHT_CUDA_CALLGRAPH"
	.align	4
	.sectionentsize	8
	.align		4
        /*0000*/ 	.word	0x00000000
	.align		4
        /*0004*/ 	.word	0xffffffff
	.align		4
        /*0008*/ 	.word	0x00000000
	.align		4
        /*000c*/ 	.word	0xfffffffe
	.align		4
        /*0010*/ 	.word	0x00000000
	.align		4
        /*0014*/ 	.word	0xfffffffd
	.align		4
        /*0018*/ 	.word	0x00000000
	.align		4
        /*001c*/ 	.word	0xfffffffc


//--------------------- .nv.constant4             --------------------------
	.section	.nv.constant4,"a",@progbits
	.align	8
	.align		8
.nv.constant4:
        /*0000*/ 	.dword	_$_str


//--------------------- .text._attn_fwd           --------------------------
	.section	.text._attn_fwd,"ax",@progbits
	.sectionflags	@"SHF_BARRIERS=1"
	.align	128
        .global         _attn_fwd
        .type           _attn_fwd,@function
        .size           _attn_fwd,(.L_x_2 - _attn_fwd)
        .other          _attn_fwd,@"STO_CUDA_ENTRY STV_DEFAULT"
_attn_fwd:
.text._attn_fwd:
[----:B------:R-:W1:Y:S08]  /*0000*/  LDC R1, c[0x0][0x28] ;  /* 0x00000a00ff017b82 */ /* 0x000e700000000800 */
[----:B------:R-:W2:Y:S01]  /*0010*/  LDC R6, c[0x0][0x270] ;  /* 0x00009c00ff067b82 */ /* 0x000ea20000000800 */
[----:B------:R-:W3:Y:S01]  /*0020*/  S2R R5, SR_CTAID.Y ;  /* 0x0000000000057919 */ /* 0x000ee20000002600 */
[----:B------:R-:W-:Y:S01]  /*0030*/  ULDC.64 UR4, c[0x0][0x240] ;  /* 0x0000900000047ab9 */ /* 0x000fe20000000a00 */
[----:B------:R-:W-:Y:S01]  /*0040*/  ULDC UR7, c[0x0][0x248] ;  /* 0x0000920000077ab9 */ /* 0x000fe20000000800 */
[----:B------:R-:W-:Y:S01]  /*0050*/  USHF.R.S32.HI UR6, URZ, 0x1f, UR5 ;  /* 0x0000001f3f067899 */ /* 0x000fe20008011405 */
[----:B------:R-:W-:Y:S01]  /*0060*/  ULDC.64 UR8, c[0x0][0x210] ;  /* 0x0000840000087ab9 */ /* 0x000fe20000000a00 */
[----:B------:R-:W-:-:S02]  /*0070*/  ULDC.64 UR26, c[0x0][0x208] ;  /* 0x00008200001a7ab9 */ /* 0x000fc40000000a00 */
[----:B------:R-:W4:Y:S01]  /*0080*/  S2UR UR31, SR_CTAID.X ;  /* 0x00000000001f79c3 */ /* 0x000f220000002500 */
[----:B------:R-:W-:Y:S01]  /*0090*/  ULDC UR29, c[0x0][0x260] ;  /* 0x00009800001d7ab9 */ /* 0x000fe20000000800 */
[----:B------:R-:W-:Y:S01]  /*00a0*/  ULDC UR28, c[0x0][0x254] ;  /* 0x00009500001c7ab9 */ /* 0x000fe20000000800 */
[----:B--2---:R-:W-:-:S04]  /*00b0*/  IABS R7, R6 ;  /* 0x0000000600077213 */ /* 0x004fc80000000000 */
[----:B------:R-:W2:Y:S08]  /*00c0*/  I2F.RP R0, R7 ;  /* 0x0000000700007306 */ /* 0x000eb00000209400 */
[----:B--2---:R-:W2:Y:S02]  /*00d0*/  MUFU.RCP R0, R0 ;  /* 0x0000000000007308 */ /* 0x004ea40000001000 */
[----:B--2---:R-:W-:-:S06]  /*00e0*/  IADD3 R2, R0, 0xffffffe, RZ ;  /* 0x0ffffffe00027810 */ /* 0x004fcc0007ffe0ff */
[----:B------:R2:W5:Y:S02]  /*00f0*/  F2I.FTZ.U32.TRUNC.NTZ R3, R2 ;  /* 0x0000000200037305 */ /* 0x000564000021f000 */
[----:B--2---:R-:W-:Y:S02]  /*0100*/  MOV R2, RZ ;  /* 0x000000ff00027202 */ /* 0x004fe40000000f00 */
[----:B-----5:R-:W-:-:S05]  /*0110*/  IADD3 R4, RZ, -R3, RZ ;  /* 0x80000003ff047210 */ /* 0x020fca0007ffe0ff */
[----:B------:R-:W-:Y:S01]  /*0120*/  IMAD R9, R4, R7, RZ ;  /* 0x0000000704097224 */ /* 0x000fe200078e02ff */
[----:B---3--:R-:W-:-:S03]  /*0130*/  IABS R4, R5 ;  /* 0x0000000500047213 */ /* 0x008fc60000000000 */
[----:B------:R-:W-:Y:S01]  /*0140*/  IMAD.HI.U32 R3, R3, R9, R2 ;  /* 0x0000000903037227 */ /* 0x000fe200078e0002 */
[----:B------:R-:W-:-:S05]  /*0150*/  MOV R9, 0x6540 ;  /* 0x0000654000097802 */ /* 0x000fca0000000f00 */
[----:B------:R-:W-:-:S05]  /*0160*/  IMAD.HI.U32 R3, R3, R4, RZ ;  /* 0x0000000403037227 */ /* 0x000fca00078e00ff */
[----:B------:R-:W-:-:S05]  /*0170*/  IADD3 R0, -R3, RZ, RZ ;  /* 0x000000ff03007210 */ /* 0x000fca0007ffe1ff */
[C---:B------:R-:W-:Y:S02]  /*0180*/  IMAD R0, R7.reuse, R0, R4 ;  /* 0x0000000007007224 */ /* 0x040fe400078e0204 */
[----:B------:R-:W2:Y:S03]  /*0190*/  S2R R4, SR_TID.X ;  /* 0x0000000000047919 */ /* 0x000ea60000002100 */
[----:B------:R-:W-:-:S13]  /*01a0*/  ISETP.GT.U32.AND P1, PT, R7, R0, PT ;  /* 0x000000000700720c */ /* 0x000fda0003f24070 */
[-C--:B------:R-:W-:Y:S02]  /*01b0*/  @!P1 IADD3 R0, R0, -R7.reuse, RZ ;  /* 0x8000000700009210 */ /* 0x080fe40007ffe0ff */
[----:B------:R-:W-:Y:S02]  /*01c0*/  @!P1 IADD3 R3, R3, 0x1, RZ ;  /* 0x0000000103039810 */ /* 0x000fe40007ffe0ff */
[----:B------:R-:W-:Y:S02]  /*01d0*/  ISETP.GE.U32.AND P0, PT, R0, R7, PT ;  /* 0x000000070000720c */ /* 0x000fe40003f06070 */
[----:B------:R-:W-:Y:S02]  /*01e0*/  LOP3.LUT R0, R5, R6, RZ, 0x3c, !PT ;  /* 0x0000000605007212 */ /* 0x000fe400078e3cff */
[----:B------:R-:W-:Y:S02]  /*01f0*/  ISETP.NE.AND P1, PT, R6, RZ, PT ;  /* 0x000000ff0600720c */ /* 0x000fe40003f25270 */
[----:B------:R-:W-:-:S02]  /*0200*/  ISETP.GE.AND P2, PT, R0, RZ, PT ;  /* 0x000000ff0000720c */ /* 0x000fc40003f46270 */
[----:B--2---:R-:W-:-:S05]  /*0210*/  SHF.R.U32.HI R50, RZ, 0x3, R4 ;  /* 0x00000003ff327819 */ /* 0x004fca0000011604 */
[----:B------:R-:W-:Y:S02]  /*0220*/  @P0 IADD3 R3, R3, 0x1, RZ ;  /* 0x0000000103030810 */ /* 0x000fe40007ffe0ff */
[----:B------:R-:W-:Y:S02]  /*0230*/  SGXT.U32 R50, R50, 0x5 ;  /* 0x000000053232781a */ /* 0x000fe40000000000 */
[----:B------:R-:W-:Y:S02]  /*0240*/  LEA.HI R0, R4, 0x60, RZ, 0x1d ;  /* 0x0000006004007811 */ /* 0x000fe400078fe8ff */
[----:B------:R-:W-:Y:S02]  /*0250*/  @!P2 IADD3 R3, -R3, RZ, RZ ;  /* 0x000000ff0303a210 */ /* 0x000fe40007ffe1ff */
[----:B------:R-:W-:Y:S02]  /*0260*/  @!P1 LOP3.LUT R3, RZ, R6, RZ, 0x33, !PT ;  /* 0x00000006ff039212 */ /* 0x000fe400078e33ff */
[----:B----4-:R-:W-:-:S02]  /*0270*/  PRMT R8, R50, R9, UR31 ;  /* 0x0000001f32087e16 */ /* 0x010fc40008000009 */
[----:B------:R-:W-:Y:S01]  /*0280*/  SHF.L.U32 R41, R4, 0x3, RZ ;  /* 0x0000000304297819 */ /* 0x000fe200000006ff */
[----:B------:R-:W-:Y:S02]  /*0290*/  IMAD.MOV R7, RZ, RZ, -R3 ;  /* 0x000000ffff077224 */ /* 0x000fe400078e0a03 */
[----:B------:R-:W-:Y:S01]  /*02a0*/  IMAD.WIDE R2, R3, UR4, RZ ;  /* 0x0000000403027c25 */ /* 0x000fe2000f8e02ff */
[----:B------:R-:W-:-:S03]  /*02b0*/  LOP3.LUT R55, R41, 0x38, RZ, 0xc0, !PT ;  /* 0x0000003829377812 */ /* 0x000fc600078ec0ff */
[----:B------:R-:W-:-:S04]  /*02c0*/  IMAD R7, R6, R7, R5 ;  /* 0x0000000706077224 */ /* 0x000fc800078e0205 */
[----:B------:R-:W-:Y:S01]  /*02d0*/  IMAD.WIDE.U32 R2, R7, UR5, R2 ;  /* 0x0000000507027c25 */ /* 0x000fe2000f8e0002 */
[----:B------:R-:W-:-:S03]  /*02e0*/  USHF.L.U32 UR5, UR31, 0x8, URZ ;  /* 0x000000081f057899 */ /* 0x000fc6000800063f */
[----:B------:R-:W-:Y:S01]  /*02f0*/  IMAD R7, R7, UR6, R3 ;  /* 0x0000000607077c24 */ /* 0x000fe2000f8e0203 */
[----:B------:R-:W-:Y:S01]  /*0300*/  USHF.R.S32.HI UR4, URZ, 0x1f, UR5 ;  /* 0x0000001f3f047899 */ /* 0x000fe20008011405 */
[C---:B------:R-:W-:Y:S01]  /*0310*/  SHF.L.U32 R6, R2.reuse, 0x1, RZ ;  /* 0x0000000102067819 */ /* 0x040fe200000006ff */
[----:B------:R-:W-:Y:S01]  /*0320*/  USHF.R.S32.HI UR6, URZ, 0x1f, UR7 ;  /* 0x0000001f3f067899 */ /* 0x000fe20008011407 */
[----:B------:R-:W-:Y:S01]  /*0330*/  MOV R25, UR5 ;  /* 0x0000000500197c02 */ /* 0x000fe20008000f00 */
[----:B------:R-:W-:Y:S01]  /*0340*/  UIMAD UR4, UR4, UR7, URZ ;  /* 0x00000007040472a4 */ /* 0x000fe2000f8e023f */
[----:B------:R-:W-:Y:S01]  /*0350*/  SHF.L.U64.HI R7, R2, 0x1, R7 ;  /* 0x0000000102077819 */ /* 0x000fe20000010207 */
[----:B------:R-:W-:Y:S01]  /*0360*/  IMAD.WIDE.U32 R2, R8, UR7, RZ ;  /* 0x0000000708027c25 */ /* 0x000fe2000f8e00ff */
[----:B------:R-:W-:Y:S02]  /*0370*/  IADD3 R37, P0, R6, UR8, RZ ;  /* 0x0000000806257c10 */ /* 0x000fe4000ff1e0ff */
[----:B------:R-:W-:-:S02]  /*0380*/  LOP3.LUT R13, R25, 0x20, R50, 0xfe, !PT ;  /* 0x00000020190d7812 */ /* 0x000fc400078efe32 */
[----:B------:R-:W-:Y:S02]  /*0390*/  MOV R31, UR4 ;  /* 0x00000004001f7c02 */ /* 0x000fe40008000f00 */
[----:B------:R-:W-:Y:S02]  /*03a0*/  LOP3.LUT R12, R25, 0x40, R50, 0xfe, !PT ;  /* 0x00000040190c7812 */ /* 0x000fe400078efe32 */
[----:B------:R-:W-:Y:S01]  /*03b0*/  IADD3.X R26, R7, UR9, RZ, P0, !PT ;  /* 0x00000009071a7c10 */ /* 0x000fe200087fe4ff */
[--C-:B------:R-:W-:Y:S01]  /*03c0*/  IMAD R11, R8, UR6, R31.reuse ;  /* 0x00000006080b7c24 */ /* 0x100fe2000f8e021f */
[----:B------:R-:W-:Y:S01]  /*03d0*/  LOP3.LUT R0, R0, UR5, RZ, 0xfc, !PT ;  /* 0x0000000500007c12 */ /* 0x000fe2000f8efcff */
[----:B------:R-:W-:Y:S01]  /*03e0*/  IMAD.WIDE.U32 R8, R13, UR7, RZ ;  /* 0x000000070d087c25 */ /* 0x000fe2000f8e00ff */
[----:B------:R-:W-:Y:S02]  /*03f0*/  LEA R16, P0, R2, R37, 0x1 ;  /* 0x0000002502107211 */ /* 0x000fe400078008ff */
[----:B------:R-:W-:Y:S01]  /*0400*/  IADD3 R3, R3, R11, RZ ;  /* 0x0000000b03037210 */ /* 0x000fe20007ffe0ff */
[----:B------:R-:W-:-:S02]  /*0410*/  IMAD R13, R13, UR6, R31 ;  /* 0x000000060d0d7c24 */ /* 0x000fc4000f8e021f */
[----:B------:R-:W-:Y:S01]  /*0420*/  IMAD.WIDE.U32 R10, R12, UR7, RZ ;  /* 0x000000070c0a7c25 */ /* 0x000fe2000f8e00ff */
[----:B------:R-:W-:Y:S02]  /*0430*/  LEA.HI.X R17, R2, R26, R3, 0x1, P0 ;  /* 0x0000001a02117211 */ /* 0x000fe400000f0c03 */
[----:B------:R-:W-:Y:S01]  /*0440*/  IADD3 R13, R9, R13, RZ ;  /* 0x0000000d090d7210 */ /* 0x000fe20007ffe0ff */
[--C-:B------:R-:W-:Y:S01]  /*0450*/  IMAD R15, R12, UR6, R31.reuse ;  /* 0x000000060c0f7c24 */ /* 0x100fe2000f8e021f */
[-C--:B------:R-:W-:Y:S01]  /*0460*/  LEA R20, P1, R10, R37.reuse, 0x1 ;  /* 0x000000250a147211 */ /* 0x080fe200078208ff */
[----:B------:R-:W-:Y:S01]  /*0470*/  IMAD.WIDE.U32 R2, R0, UR7, RZ ;  /* 0x0000000700027c25 */ /* 0x000fe2000f8e00ff */
[----:B------:R-:W-:Y:S02]  /*0480*/  LEA R18, P0, R8, R37, 0x1 ;  /* 0x0000002508127211 */ /* 0x000fe400078008ff */
[----:B------:R-:W-:Y:S01]  /*0490*/  IADD3 R9, R11, R15, RZ ;  /* 0x0000000f0b097210 */ /* 0x000fe20007ffe0ff */
[----:B------:R-:W-:Y:S01]  /*04a0*/  IMAD R19, R0, UR6, R31 ;  /* 0x0000000600137c24 */ /* 0x000fe2000f8e021f */
[----:B------:R-:W-:-:S02]  /*04b0*/  LEA R22, P2, R2, R37, 0x1 ;  /* 0x0000002502167211 */ /* 0x000fc400078408ff */
[-C--:B------:R-:W-:Y:S01]  /*04c0*/  LEA.HI.X R21, R10, R26.reuse, R9, 0x1, P1 ;  /* 0x0000001a0a157211 */ /* 0x080fe200008f0c09 */
[----:B------:R-:W-:Y:S01]  /*04d0*/  IMAD.IADD R3, R3, 0x1, R19 ;  /* 0x0000000103037824 */ /* 0x000fe200078e0213 */
[C-C-:B------:R-:W-:Y:S02]  /*04e0*/  LOP3.LUT R10, R25.reuse, 0x80, R50.reuse, 0xfe, !PT ;  /* 0x00000080190a7812 */ /* 0x140fe400078efe32 */
[-C--:B------:R-:W-:Y:S02]  /*04f0*/  LEA.HI.X R19, R8, R26.reuse, R13, 0x1, P0 ;  /* 0x0000001a08137211 */ /* 0x080fe400000f0c0d */
[----:B------:R-:W-:Y:S01]  /*0500*/  LEA.HI.X R23, R2, R26, R3, 0x1, P2 ;  /* 0x0000001a02177211 */ /* 0x000fe200010f0c03 */
[----:B------:R-:W-:Y:S01]  /*0510*/  IMAD.WIDE.U32 R8, R10, UR7, RZ ;  /* 0x000000070a087c25 */ /* 0x000fe2000f8e00ff */
[----:B------:R-:W-:Y:S02]  /*0520*/  LEA.HI R3, R4, 0xe0, RZ, 0x1d ;  /* 0x000000e004037811 */ /* 0x000fe400078fe8ff */
[C-C-:B------:R-:W-:Y:S01]  /*0530*/  LOP3.LUT R0, R25.reuse, 0xa0, R50.reuse, 0xfe, !PT ;  /* 0x000000a019007812 */ /* 0x140fe200078efe32 */
[----:B------:R-:W-:Y:S01]  /*0540*/  IMAD R15, R10, UR6, R31 ;  /* 0x000000060a0f7c24 */ /* 0x000fe2000f8e021f */
[----:B------:R-:W-:-:S02]  /*0550*/  LOP3.LUT R2, R25, 0xc0, R50, 0xfe, !PT ;  /* 0x000000c019027812 */ /* 0x000fc400078efe32 */
[----:B------:R-:W-:Y:S01]  /*0560*/  LOP3.LUT R3, R3, UR5, RZ, 0xfc, !PT ;  /* 0x0000000503037c12 */ /* 0x000fe2000f8efcff */
[--C-:B------:R-:W-:Y:S01]  /*0570*/  IMAD R27, R0, UR6, R31.reuse ;  /* 0x00000006001b7c24 */ /* 0x100fe2000f8e021f */
[----:B------:R-:W-:Y:S01]  /*0580*/  IADD3 R9, R9, R15, RZ ;  /* 0x0000000f09097210 */ /* 0x000fe20007ffe0ff */
[----:B------:R-:W-:Y:S01]  /*0590*/  IMAD R29, R2, UR6, R31 ;  /* 0x00000006021d7c24 */ /* 0x000fe2000f8e021f */
[----:B------:R-:W-:Y:S01]  /*05a0*/  LEA R24, P0, R8, R37, 0x1 ;  /* 0x0000002508187211 */ /* 0x000fe200078008ff */
[----:B------:R-:W-:-:S03]  /*05b0*/  IMAD.WIDE.U32 R10, R0, UR7, RZ ;  /* 0x00000007000a7c25 */ /* 0x000fc6000f8e00ff */
[----:B------:R-:W-:Y:S01]  /*05c0*/  LEA.HI.X R25, R8, R26, R9, 0x1, P0 ;  /* 0x0000001a08197211 */ /* 0x000fe200000f0c09 */
[----:B------:R-:W-:Y:S01]  /*05d0*/  IMAD.WIDE.U32 R14, R3, UR7, RZ ;  /* 0x00000007030e7c25 */ /* 0x000fe2000f8e00ff */
[----:B------:R-:W-:Y:S02]  /*05e0*/  IADD3 R27, R11, R27, RZ ;  /* 0x0000001b0b1b7210 */ /* 0x000fe40007ffe0ff */
[-C--:B------:R-:W-:Y:S01]  /*05f0*/  LEA R28, P0, R10, R37.reuse, 0x1 ;  /* 0x000000250a1c7211 */ /* 0x080fe200078008ff */
[----:B------:R-:W-:Y:S01]  /*0600*/  IMAD R31, R3, UR6, R31 ;  /* 0x00000006031f7c24 */ /* 0x000fe2000f8e021f */
[----:B------:R-:W-:Y:S01]  /*0610*/  LEA R36, P2, R14, R37, 0x1 ;  /* 0x000000250e247211 */ /* 0x000fe200078408ff */
[----:B------:R-:W-:-:S03]  /*0620*/  IMAD.WIDE.U32 R12, R2, UR7, RZ ;  /* 0x00000007020c7c25 */ /* 0x000fc6000f8e00ff */
[----:B------:R-:W-:Y:S01]  /*0630*/  IADD3 R9, R15, R31, RZ ;  /* 0x0000001f0f097210 */ /* 0x000fe20007ffe0ff */
[----:B------:R-:W-:Y:S01]  /*0640*/  IMAD.WIDE.U32 R24, R55, 0x2, R24 ;  /* 0x0000000237187825 */ /* 0x000fe200078e0018 */
[----:B------:R-:W-:Y:S02]  /*0650*/  IADD3 R11, R13, R29, RZ ;  /* 0x0000001d0d0b7210 */ /* 0x000fe40007ffe0ff */
[----:B------:R-:W-:Y:S02]  /*0660*/  LEA R32, P1, R12, R37, 0x1 ;  /* 0x000000250c207211 */ /* 0x000fe400078208ff */
[-C--:B------:R-:W-:Y:S01]  /*0670*/  LEA.HI.X R37, R14, R26.reuse, R9, 0x1, P2 ;  /* 0x0000001a0e257211 */ /* 0x080fe200010f0c09 */
[C---:B------:R-:W-:Y:S01]  /*0680*/  IMAD.WIDE.U32 R8, R55.reuse, 0x2, R16 ;  /* 0x0000000237087825 */ /* 0x040fe200078e0010 */
[-C--:B------:R-:W-:Y:S02]  /*0690*/  LEA.HI.X R29, R10, R26.reuse, R27, 0x1, P0 ;  /* 0x0000001a0a1d7211 */ /* 0x080fe400000f0c1b */
[----:B------:R-:W-:Y:S01]  /*06a0*/  LEA.HI.X R33, R12, R26, R11, 0x1, P1 ;  /* 0x0000001a0c217211 */ /* 0x000fe200008f0c0b */
[C---:B------:R-:W-:Y:S01]  /*06b0*/  IMAD.WIDE.U32 R12, R55.reuse, 0x2, R18 ;  /* 0x00000002370c7825 */ /* 0x040fe200078e0012 */
[----:B------:R-:W2:Y:S03]  /*06c0*/  LDG.E.128 R24, desc[UR26][R24.64] ;  /* 0x0000001a18187981 */ /* 0x000ea6000c1e1d00 */
[C---:B------:R-:W-:Y:S01]  /*06d0*/  IMAD.WIDE.U32 R16, R55.reuse, 0x2, R20 ;  /* 0x0000000237107825 */ /* 0x040fe200078e0014 */
[----:B------:R-:W3:Y:S03]  /*06e0*/  LDG.E.128 R8, desc[UR26][R8.64] ;  /* 0x0000001a08087981 */ /* 0x000ee6000c1e1d00 */
[C---:B------:R-:W-:Y:S01]  /*06f0*/  IMAD.WIDE.U32 R20, R55.reuse, 0x2, R22 ;  /* 0x0000000237147825 */ /* 0x040fe200078e0016 */
[----:B------:R-:W4:Y:S03]  /*0700*/  LDG.E.128 R12, desc[UR26][R12.64] ;  /* 0x0000001a0c0c7981 */ /* 0x000f26000c1e1d00 */
[C---:B------:R-:W-:Y:S01]  /*0710*/  IMAD.WIDE.U32 R28, R55.reuse, 0x2, R28 ;  /* 0x00000002371c7825 */ /* 0x040fe200078e001c */
[----:B------:R-:W5:Y:S03]  /*0720*/  LDG.E.128 R16, desc[UR26][R16.64] ;  /* 0x0000001a10107981 */ /* 0x000f66000c1e1d00 */
[C---:B------:R-:W-:Y:S01]  /*0730*/  IMAD.WIDE.U32 R32, R55.reuse, 0x2, R32 ;  /* 0x0000000237207825 */ /* 0x040fe200078e0020 */
[----:B------:R-:W2:Y:S03]  /*0740*/  LDG.E.128 R20, desc[UR26][R20.64] ;  /* 0x0000001a14147981 */ /* 0x000ea6000c1e1d00 */
[----:B------:R-:W-:Y:S01]  /*0750*/  IMAD.WIDE.U32 R36, R55, 0x2, R36 ;  /* 0x0000000237247825 */ /* 0x000fe200078e0024 */
[----:B------:R-:W2:Y:S04]  /*0760*/  LDG.E.128 R28, desc[UR26][R28.64] ;  /* 0x0000001a1c1c7981 */ /* 0x000ea8000c1e1d00 */
[----:B------:R-:W2:Y:S04]  /*0770*/  LDG.E.128 R32, desc[UR26][R32.64] ;  /* 0x0000001a20207981 */ /* 0x000ea8000c1e1d00 */
[----:B------:R-:W2:Y:S01]  /*0780*/  LDG.E.128 R36, desc[UR26][R36.64] ;  /* 0x0000001a24247981 */ /* 0x000ea2000c1e1d00 */
[----:B------:R-:W-:Y:S01]  /*0790*/  LOP3.LUT R42, R4, 0x18, RZ, 0xc0, !PT ;  /* 0x00000018042a7812 */ /* 0x000fe200078ec0ff */
[----:B------:R-:W1:Y:S01]  /*07a0*/  S2UR UR4, SR_CgaCtaId ;  /* 0x00000000000479c3 */ /* 0x000e620000008800 */
[----:B------:R-:W-:-:S03]  /*07b0*/  SHF.R.S32.HI R40, RZ, 0x5, R4 ;  /* 0x00000005ff287819 */ /* 0x000fc60000011404 */
[----:B------:R-:W-:Y:S01]  /*07c0*/  IMAD R44, R42, 0x9, RZ ;  /* 0x000000092a2c7824 */ /* 0x000fe200078e02ff */
[----:B------:R-:W-:Y:S02]  /*07d0*/  SGXT R40, R40, 0x1 ;  /* 0x000000012828781a */ /* 0x000fe40000000200 */
[----:B------:R-:W-:Y:S02]  /*07e0*/  SHF.R.U32.HI R43, RZ, 0x5, R4 ;  /* 0x00000005ff2b7819 */ /* 0x000fe40000011604 */
[----:B------:R-:W-:Y:S02]  /*07f0*/  LOP3.LUT R53, R41, 0x200, RZ, 0xc0, !PT ;  /* 0x0000020029357812 */ /* 0x000fe400078ec0ff */
[----:B------:R-:W-:Y:S02]  /*0800*/  LOP3.LUT R42, R40, 0x120, RZ, 0xc0, !PT ;  /* 0x00000120282a7812 */ /* 0x000fe400078ec0ff */
[----:B------:R-:W-:Y:S02]  /*0810*/  LOP3.LUT R41, R44, 0x38, R41, 0x78, !PT ;  /* 0x000000382c297812 */ /* 0x000fe400078e7829 */
[----:B------:R-:W-:Y:S01]  /*0820*/  LOP3.LUT R47, R50, 0x40, RZ, 0xfc, !PT ;  /* 0x00000040322f7812 */ /* 0x000fe200078efcff */
[----:B------:R-:W-:Y:S01]  /*0830*/  USHF.R.S32.HI UR5, URZ, 0x1f, UR29 ;  /* 0x0000001f3f057899 */ /* 0x000fe2000801141d */
[----:B------:R-:W-:-:S02]  /*0840*/  R2UR UR30, R43 ;  /* 0x000000002b1e72ca */ /* 0x000fc400000e0000 */
[----:B------:R-:W-:Y:S01]  /*0850*/  LOP3.LUT R43, R53, R41, R42, 0xf6, !PT ;  /* 0x00000029352b7212 */ /* 0x000fe200078ef62a */
[----:B------:R-:W-:Y:S01]  /*0860*/  IMAD.WIDE.U32 R40, R47, UR29, RZ ;  /* 0x0000001d2f287c25 */ /* 0x000fe2000f8e00ff */
[C-C-:B------:R-:W-:Y:S02]  /*0870*/  LOP3.LUT R45, R44.reuse, 0x800, R55.reuse, 0x1e, !PT ;  /* 0x000008002c2d7812 */ /* 0x140fe400078e1e37 */
[C-C-:B------:R-:W-:Y:S02]  /*0880*/  LOP3.LUT R49, R44.reuse, 0x1000, R55.reuse, 0x1e, !PT ;  /* 0x000010002c317812 */ /* 0x140fe400078e1e37 */
[C-C-:B------:R-:W-:Y:S02]  /*0890*/  LOP3.LUT R51, R44.reuse, 0x1800, R55.reuse, 0x1e, !PT ;  /* 0x000018002c337812 */ /* 0x140fe400078e1e37 */
[C-C-:B------:R-:W-:Y:S02]  /*08a0*/  LOP3.LUT R59, R44.reuse, 0x2000, R55.reuse, 0x1e, !PT ;  /* 0x000020002c3b7812 */ /* 0x140fe400078e1e37 */
[----:B------:R-:W-:-:S02]  /*08b0*/  LOP3.LUT R61, R44, 0x2800, R55, 0x1e, !PT ;  /* 0x000028002c3d7812 */ /* 0x000fc400078e1e37 */
[C-C-:B------:R-:W-:Y:S02]  /*08c0*/  LOP3.LUT R63, R44.reuse, 0x3000, R55.reuse, 0x1e, !PT ;  /* 0x000030002c3f7812 */ /* 0x140fe400078e1e37 */
[----:B------:R-:W-:Y:S02]  /*08d0*/  LOP3.LUT R65, R44, 0x3800, R55, 0x1e, !PT ;  /* 0x000038002c417812 */ /* 0x000fe400078e1e37 */
[----:B------:R-:W-:Y:S01]  /*08e0*/  LOP3.LUT R52, R4, 0x80, RZ, 0xc0, !PT ;  /* 0x0000008004347812 */ /* 0x000fe200078ec0ff */
[----:B------:R-:W-:Y:S01]  /*08f0*/  IMAD R41, R47, UR5, R41 ;  /* 0x000000052f297c24 */ /* 0x000fe2000f8e0229 */
[----:B------:R-:W-:Y:S01]  /*0900*/  USHF.R.S32.HI UR6, URZ, 0x1f, UR28 ;  /* 0x0000001f3f067899 */ /* 0x000fe2000801141c */
[-C--:B------:R-:W-:Y:S02]  /*0910*/  LOP3.LUT R54, R45, R42.reuse, RZ, 0x3c, !PT ;  /* 0x0000002a2d367212 */ /* 0x080fe400078e3cff */
[-C--:B------:R-:W-:Y:S02]  /*0920*/  LOP3.LUT R56, R49, R42.reuse, RZ, 0x3c, !PT ;  /* 0x0000002a31387212 */ /* 0x080fe400078e3cff */
[----:B------:R-:W-:-:S02]  /*0930*/  LOP3.LUT R57, R51, R42, RZ, 0x3c, !PT ;  /* 0x0000002a33397212 */ /* 0x000fc400078e3cff */
[-C--:B------:R-:W-:Y:S02]  /*0940*/  LOP3.LUT R59, R59, R42.reuse, RZ, 0x3c, !PT ;  /* 0x0000002a3b3b7212 */ /* 0x080fe400078e3cff */
[-C--:B------:R-:W-:Y:S02]  /*0950*/  LOP3.LUT R61, R61, R42.reuse, RZ, 0x3c, !PT ;  /* 0x0000002a3d3d7212 */ /* 0x080fe400078e3cff */
[-C--:B------:R-:W-:Y:S02]  /*0960*/  LOP3.LUT R63, R63, R42.reuse, RZ, 0x3c, !PT ;  /* 0x0000002a3f3f7212 */ /* 0x080fe400078e3cff */
[----:B------:R-:W-:Y:S01]  /*0970*/  LOP3.LUT R65, R65, R42, RZ, 0x3c, !PT ;  /* 0x0000002a41417212 */ /* 0x000fe200078e3cff */
[----:B------:R-:W-:Y:S01]  /*0980*/  UMOV UR20, 0x400 ;  /* 0x0000040000147882 */ /* 0x000fe20000000000 */
[----:B------:R-:W-:Y:S01]  /*0990*/  SHF.L.U32 R42, R52, 0x3, RZ ;  /* 0x00000003342a7819 */ /* 0x000fe200000006ff */
[----:B-1----:R-:W-:Y:S01]  /*09a0*/  ULEA UR20, UR4, UR20, 0x18 ;  /* 0x0000001404147291 */ /* 0x002fe2000f8ec03f */
[----:B------:R-:W-:Y:S01]  /*09b0*/  SHF.L.U64.HI R45, R40, 0x1, R41 ;  /* 0x00000001282d7819 */ /* 0x000fe20000010229 */
[C---:B------:R-:W-:Y:S01]  /*09c0*/  IMAD R41, R50.reuse, UR6, RZ ;  /* 0x0000000632297c24 */ /* 0x040fe2000f8e02ff */
[----:B------:R-:W-:Y:S01]  /*09d0*/  LOP3.LUT R140, R43, R42, RZ, 0xfc, !PT ;  /* 0x0000002a2b8c7212 */ /* 0x000fe200078efcff */
[----:B------:R-:W-:Y:S01]  /*09e0*/  IMAD.WIDE.U32 R48, R50, UR28, RZ ;  /* 0x0000001c32307c25 */ /* 0x000fe2000f8e00ff */
[----:B------:R-:W-:-:S03]  /*09f0*/  SHF.L.U32 R44, R40, 0x1, RZ ;  /* 0x00000001282c7819 */ /* 0x000fc600000006ff */
[----:B------:R-:W-:Y:S01]  /*0a00*/  IMAD.WIDE.U32 R42, R47, UR28, RZ ;  /* 0x0000001c2f2a7c25 */ /* 0x000fe2000f8e00ff */
[----:B------:R-:W-:Y:S02]  /*0a10*/  MOV R69, UR28 ;  /* 0x0000001c00457c02 */ /* 0x000fe40008000f00 */
[----:B------:R-:W-:Y:S01]  /*0a20*/  IADD3 R49, R49, R41, RZ ;  /* 0x0000002931317210 */ /* 0x000fe20007ffe0ff */
[----:B------:R-:W-:Y:S01]  /*0a30*/  IMAD R47, R47, UR6, R43 ;  /* 0x000000062f2f7c24 */ /* 0x000fe2000f8e022b */
[----:B------:R-:W-:Y:S02]  /*0a40*/  LEA R40, R57, UR20, 0x1 ;  /* 0x0000001439287c11 */ /* 0x000fe4000f8e08ff */
[----:B------:R-:W-:Y:S01]  /*0a50*/  LEA R58, R61, UR20, 0x1 ;  /* 0x000000143d3a7c11 */ /* 0x000fe2000f8e08ff */
[C---:B------:R-:W-:Y:S01]  /*0a60*/  IMAD.SHL.U32 R46, R42.reuse, 0x2, RZ ;  /* 0x000000022a2e7824 */ /* 0x040fe200078e00ff */
[----:B------:R-:W-:Y:S01]  /*0a70*/  LEA R61, R53, R40, 0x1 ;  /* 0x00000028353d7211 */ /* 0x000fe200078e08ff */
[----:B------:R-:W-:Y:S01]  /*0a80*/  IMAD.WIDE R40, R69, 0x20, R48 ;  /* 0x0000002045287825 */ /* 0x000fe200078e0230 */
[----:B------:R-:W-:Y:S01]  /*0a90*/  SHF.L.U64.HI R47, R42, 0x1, R47 ;  /* 0x000000012a2f7819 */ /* 0x000fe2000001022f */
[----:B------:R-:W-:Y:S01]  /*0aa0*/  ULDC.64 UR6, c[0x0][0x218] ;  /* 0x0000860000067ab9 */ /* 0x000fe20000000a00 */
[----:B------:R-:W-:-:S02]  /*0ab0*/  LEA R60, R63, UR20, 0x1 ;  /* 0x000000143f3c7c11 */ /* 0x000fc4000f8e08ff */
[----:B------:R-:W-:Y:S02]  /*0ac0*/  LEA R54, R54, UR20, 0x1 ;  /* 0x0000001436367c11 */ /* 0x000fe4000f8e08ff */
[----:B------:R-:W-:Y:S02]  /*0ad0*/  LEA R56, R56, UR20, 0x1 ;  /* 0x0000001438387c11 */ /* 0x000fe4000f8e08ff */
[----:B------:R-:W-:Y:S02]  /*0ae0*/  LEA R42, R59, UR20, 0x1 ;  /* 0x000000143b2a7c11 */ /* 0x000fe4000f8e08ff */
[----:B------:R-:W-:Y:S02]  /*0af0*/  LOP3.LUT R69, R4, 0x7, RZ, 0xc0, !PT ;  /* 0x0000000704457812 */ /* 0x000fe400078ec0ff */
[----:B------:R-:W-:Y:S01]  /*0b00*/  LEA R62, R65, UR20, 0x1 ;  /* 0x00000014413e7c11 */ /* 0x000fe2000f8e08ff */
[C---:B------:R-:W-:Y:S01]  /*0b10*/  IMAD R43, R50.reuse, UR5, RZ ;  /* 0x00000005322b7c24 */ /* 0x040fe2000f8e02ff */
[C---:B------:R-:W-:Y:S01]  /*0b20*/  LEA R57, R53.reuse, R54, 0x1 ;  /* 0x0000003635397211 */ /* 0x040fe200078e08ff */
[----:B------:R-:W-:Y:S01]  /*0b30*/  IMAD.WIDE.U32 R50, R50, UR29, RZ ;  /* 0x0000001d32327c25 */ /* 0x000fe2000f8e00ff */
[C---:B------:R-:W-:Y:S01]  /*0b40*/  LEA R59, R53.reuse, R56, 0x1 ;  /* 0x00000038353b7211 */ /* 0x040fe200078e08ff */
[----:B------:R-:W-:Y:S01]  /*0b50*/  ULDC.64 UR4, c[0x0][0x220] ;  /* 0x0000880000047ab9 */ /* 0x000fe20000000a00 */
[C---:B------:R-:W-:Y:S01]  /*0b60*/  LEA R63, R53.reuse, R42, 0x1 ;  /* 0x0000002a353f7211 */ /* 0x040fe200078e08ff */
[C---:B------:R-:W-:Y:S01]  /*0b70*/  IMAD R67, R53.reuse, 0x2, R60 ;  /* 0x0000000235437824 */ /* 0x040fe200078e023c */
[----:B------:R-:W-:Y:S01]  /*0b80*/  LEA R65, R53, R58, 0x1 ;  /* 0x0000003a35417211 */ /* 0x000fe200078e08ff */
[----:B------:R-:W-:Y:S01]  /*0b90*/  IMAD.WIDE.U32 R44, R69, 0x10, R44 ;  /* 0x00000010452c7825 */ /* 0x000fe200078e002c */
[----:B------:R-:W-:Y:S01]  /*0ba0*/  LEA R53, R53, R62, 0x1 ;  /* 0x0000003e35357211 */ /* 0x000fe200078e08ff */
[----:B------:R-:W1:Y:S02]  /*0bb0*/  LDC R56, c[0x0][0x228] ;  /* 0x00008a00ff387b82 */ /* 0x000e640000000800 */
[----:B------:R-:W-:Y:S01]  /*0bc0*/  IMAD.WIDE.U32 R46, R69, 0x10, R46 ;  /* 0x00000010452e7825 */ /* 0x000fe200078e002e */
[----:B------:R-:W-:-:S02]  /*0bd0*/  IADD3 R69, P0, R6, UR6, RZ ;  /* 0x0000000606457c10 */ /* 0x000fc4000ff1e0ff */
[----:B------:R-:W-:Y:S02]  /*0be0*/  IADD3 R51, R51, R43, RZ ;  /* 0x0000002b33337210 */ /* 0x000fe40007ffe0ff */
[----:B------:R-:W-:Y:S02]  /*0bf0*/  LEA R54, R52, R53, 0x4 ;  /* 0x0000003534367211 */ /* 0x000fe400078e20ff */
[----:B------:R-:W-:Y:S02]  /*0c00*/  MOV R43, UR29 ;  /* 0x0000001d002b7c02 */ /* 0x000fe40008000f00 */
[----:B------:R-:W-:Y:S02]  /*0c10*/  IADD3.X R53, R7, UR7, RZ, P0, !PT ;  /* 0x0000000707357c10 */ /* 0x000fe400087fe4ff */
[----:B------:R-:W-:Y:S02]  /*0c20*/  IADD3 R71, P0, R6, UR4, RZ ;  /* 0x0000000406477c10 */ /* 0x000fe4000ff1e0ff */
[----:B------:R-:W-:-:S02]  /*0c30*/  IADD3 R136, P2, P3, R44, UR4, R6 ;  /* 0x000000042c887c10 */ /* 0x000fc4000fb5e006 */
[----:B------:R-:W-:Y:S01]  /*0c40*/  LEA R44, P1, R48, R69, 0x1 ;  /* 0x00000045302c7211 */ /* 0x000fe200078208ff */
[----:B------:R-:W-:Y:S01]  /*0c50*/  IMAD.WIDE R42, R43, 0x20, R50 ;  /* 0x000000202b2a7825 */ /* 0x000fe200078e0232 */
[----:B------:R-:W-:Y:S02]  /*0c60*/  IADD3 R138, P4, P5, R46, UR6, R6 ;  /* 0x000000062e8a7c10 */ /* 0x000fe4000fd9e006 */
[----:B------:R-:W-:Y:S02]  /*0c70*/  IADD3.X R73, R7, UR5, RZ, P0, !PT ;  /* 0x0000000507497c10 */ /* 0x000fe400087fe4ff */
[----:B------:R-:W-:Y:S02]  /*0c80*/  LEA R140, R140, UR20, 0x1 ;  /* 0x000000148c8c7c11 */ /* 0x000fe4000f8e08ff */
[----:B------:R-:W-:Y:S02]  /*0c90*/  LEA R57, R52, R57, 0x4 ;  /* 0x0000003934397211 */ /* 0x000fe400078e20ff */
[----:B------:R-:W-:-:S02]  /*0ca0*/  IADD3.X R137, R45, UR5, R7, P2, P3 ;  /* 0x000000052d897c10 */ /* 0x000fc400097e6407 */
[----:B------:R-:W-:Y:S02]  /*0cb0*/  LEA R46, P0, R50, R71, 0x1 ;  /* 0x00000047322e7211 */ /* 0x000fe400078008ff */
[----:B------:R-:W-:Y:S02]  /*0cc0*/  LEA R59, R52, R59, 0x4 ;  /* 0x0000003b343b7211 */ /* 0x000fe400078e20ff */
[----:B------:R-:W-:Y:S01]  /*0cd0*/  LEA.HI.X R45, R48, R53, R49, 0x1, P1 ;  /* 0x00000035302d7211 */ /* 0x000fe200008f0c31 */
[C---:B------:R-:W-:Y:S01]  /*0ce0*/  IMAD R65, R52.reuse, 0x10, R65 ;  /* 0x0000001034417824 */ /* 0x040fe200078e0241 */
[----:B------:R-:W-:Y:S02]  /*0cf0*/  LEA R61, R52, R61, 0x4 ;  /* 0x0000003d343d7211 */ /* 0x000fe400078e20ff */
[----:B------:R-:W-:Y:S02]  /*0d00*/  LEA R48, P1, R40, R69, 0x1 ;  /* 0x0000004528307211 */ /* 0x000fe400078208ff */
[----:B------:R-:W-:-:S02]  /*0d10*/  LEA R63, R52, R63, 0x4 ;  /* 0x0000003f343f7211 */ /* 0x000fc400078e20ff */
[----:B------:R-:W-:Y:S02]  /*0d20*/  LEA R67, R52, R67, 0x4 ;  /* 0x0000004334437211 */ /* 0x000fe400078e20ff */
[----:B------:R-:W-:Y:S02]  /*0d30*/  IADD3.X R139, R47, UR7, R7, P4, P5 ;  /* 0x000000072f8b7c10 */ /* 0x000fe4000a7ea407 */
[----:B------:R-:W-:Y:S02]  /*0d40*/  LEA R52, P2, R42, R71, 0x1 ;  /* 0x000000472a347211 */ /* 0x000fe400078408ff */
[----:B------:R-:W-:Y:S02]  /*0d50*/  LEA.HI.X R47, R50, R73, R51, 0x1, P0 ;  /* 0x00000049322f7211 */ /* 0x000fe400000f0c33 */
[----:B------:R-:W-:Y:S01]  /*0d60*/  LEA.HI.X R49, R40, R53, R41, 0x1, P1 ;  /* 0x0000003528317211 */ /* 0x000fe200008f0c29 */
[----:B------:R-:W-:Y:S01]  /*0d70*/  IMAD.WIDE.U32 R40, R55, 0x2, R44 ;  /* 0x0000000237287825 */ /* 0x000fe200078e002c */
[----:B------:R-:W-:-:S03]  /*0d80*/  LEA.HI.X R53, R42, R73, R43, 0x1, P2 ;  /* 0x000000492a357211 */ /* 0x000fc600010f0c2b */
[----:B------:R-:W-:-:S04]  /*0d90*/  IMAD.WIDE.U32 R42, R55, 0x2, R46 ;  /* 0x00000002372a7825 */ /* 0x000fc800078e002e */
[----:B------:R-:W-:-:S04]  /*0da0*/  IMAD.WIDE.U32 R44, R55, 0x2, R48 ;  /* 0x00000002372c7825 */ /* 0x000fc800078e0030 */
[----:B------:R-:W-:-:S04]  /*0db0*/  IMAD.WIDE.U32 R46, R55, 0x2, R52 ;  /* 0x00000002372e7825 */ /* 0x000fc800078e0034 */
[----:B-1----:R-:W-:Y:S01]  /*0dc0*/  FMUL R56, R56, 1.4426950216293334961 ;  /* 0x3fb8aa3b38387820 */ /* 0x002fe20000400000 */
[----:B------:R-:W-:Y:S02]  /*0dd0*/  CS2R R68, SRZ ;  /* 0x0000000000447805 */ /* 0x000fe4000001ff00 */
[----:B------:R-:W-:Y:S02]  /*0de0*/  CS2R R70, SRZ ;  /* 0x0000000000467805 */ /* 0x000fe4000001ff00 */
[----:B------:R-:W-:Y:S02]  /*0df0*/  CS2R R72, SRZ ;  /* 0x0000000000487805 */ /* 0x000fe4000001ff00 */
[----:B------:R-:W-:Y:S02]  /*0e00*/  CS2R R74, SRZ ;  /* 0x00000000004a7805 */ /* 0x000fe4000001ff00 */
[----:B------:R-:W-:Y:S02]  /*0e10*/  R2UR UR32, R56 ;  /* 0x00000000382072ca */ /* 0x000fe400000e0000 */
[----:B------:R-:W-:-:S02]  /*0e20*/  CS2R R76, SRZ ;  /* 0x00000000004c7805 */ /* 0x000fc4000001ff00 */
[----:B------:R-:W-:Y:S02]  /*0e30*/  CS2R R78, SRZ ;  /* 0x00000000004e7805 */ /* 0x000fe4000001ff00 */
[----:B------:R-:W-:Y:S02]  /*0e40*/  CS2R R80, SRZ ;  /* 0x0000000000507805 */ /* 0x000fe4000001ff00 */
[----:B------:R-:W-:Y:S02]  /*0e50*/  CS2R R82, SRZ ;  /* 0x0000000000527805 */ /* 0x000fe4000001ff00 */
[----:B------:R-:W-:Y:S02]  /*0e60*/  CS2R R84, SRZ ;  /* 0x0000000000547805 */ /* 0x000fe4000001ff00 */
[----:B------:R-:W-:Y:S02]  /*0e70*/  CS2R R86, SRZ ;  /* 0x0000000000567805 */ /* 0x000fe4000001ff00 */
[----:B------:R-:W-:-:S02]  /*0e80*/  CS2R R48, SRZ ;  /* 0x0000000000307805 */ /* 0x000fc4000001ff00 */
[----:B------:R-:W-:Y:S02]  /*0e90*/  CS2R R50, SRZ ;  /* 0x0000000000327805 */ /* 0x000fe4000001ff00 */
[----:B------:R-:W-:Y:S01]  /*0ea0*/  CS2R R52, SRZ ;  /* 0x0000000000347805 */ /* 0x000fe2000001ff00 */
[----:B------:R-:W-:Y:S01]  /*0eb0*/  UMOV UR21, 0x1 ;  /* 0x0000000100157882 */ /* 0x000fe20000000000 */
[----:B------:R-:W-:Y:S01]  /*0ec0*/  UMOV UR22, 0xffffffff ;  /* 0xffffffff00167882 */ /* 0x000fe20000000000 */
[----:B------:R-:W-:Y:S01]  /*0ed0*/  UMOV UR23, 0xffffffe0 ;  /* 0xffffffe000177882 */ /* 0x000fe20000000000 */
[----:B---3--:R-:W-:Y:S04]  /*0ee0*/  STS.128 [R140], R8 ;  /* 0x000000088c007388 */ /* 0x008fe80000000c00 */
[----:B----4-:R1:W-:Y:S04]  /*0ef0*/  STS.128 [R57], R12 ;  /* 0x0000000c39007388 */ /* 0x0103e80000000c00 */
[----:B-----5:R3:W-:Y:S04]  /*0f00*/  STS.128 [R59], R16 ;  /* 0x000000103b007388 */ /* 0x0207e80000000c00 */
[----:B--2---:R2:W-:Y:S04]  /*0f10*/  STS.128 [R61], R20 ;  /* 0x000000143d007388 */ /* 0x0045e80000000c00 */
[----:B------:R4:W-:Y:S04]  /*0f20*/  STS.128 [R63], R24 ;  /* 0x000000183f007388 */ /* 0x0009e80000000c00 */
[----:B------:R5:W-:Y:S04]  /*0f30*/  STS.128 [R65], R28 ;  /* 0x0000001c41007388 */ /* 0x000be80000000c00 */
[----:B------:R1:W-:Y:S04]  /*0f40*/  STS.128 [R67], R32 ;  /* 0x0000002043007388 */ /* 0x0003e80000000c00 */
[----:B------:R1:W-:Y:S04]  /*0f50*/  STS.128 [R54], R36 ;  /* 0x0000002436007388 */ /* 0x0003e80000000c00 */
[----:B------:R-:W-:Y:S01]  /*0f60*/  @!PT LDS RZ, [RZ] ;  /* 0x00000000fffff984 */ /* 0x000fe20000000800 */
[----:B------:R-:W-:Y:S01]  /*0f70*/  @!PT LDS RZ, [RZ] ;  /* 0x00000000fffff984 */ /* 0x000fe20000000800 */
[----:B------:R-:W-:Y:S01]  /*0f80*/  @!PT LDS RZ, [RZ] ;  /* 0x00000000fffff984 */ /* 0x000fe20000000800 */
[----:B------:R1:W-:Y:S04]  /*0f90*/  LDGSTS.E.BYPASS.128 [R140+0x8000], desc[UR26][R40.64] ;  /* 0x08000000288c7fae */ /* 0x0003e8000b901c5a */
[----:B------:R-:W0:Y:S04]  /*0fa0*/  LDGDEPBAR ;  /* 0x00000000000079af */ /* 0x000e280000000000 */
[----:B------:R1:W-:Y:S04]  /*0fb0*/  LDGSTS.E.BYPASS.128 [R140+0xb000], desc[UR26][R42.64] ;  /* 0x0b0000002a8c7fae */ /* 0x0003e8000b901c5a */
[----:B------:R-:W0:Y:S01]  /*0fc0*/  LDGDEPBAR ;  /* 0x00000000000079af */ /* 0x000e220000000000 */
[----:B------:R-:W-:Y:S06]  /*0fd0*/  BAR.SYNC.DEFER_BLOCKING 0x0 ;  /* 0x0000000000007b1d */ /* 0x000fec0000010000 */
[----:B------:R-:W-:Y:S01]  /*0fe0*/  @!PT LDS RZ, [RZ] ;  /* 0x00000000fffff984 */ /* 0x000fe20000000800 */
[----:B------:R-:W-:Y:S01]  /*0ff0*/  @!PT LDS RZ, [RZ] ;  /* 0x00000000fffff984 */ /* 0x000fe20000000800 */
[----:B------:R-:W-:Y:S01]  /*1000*/  @!PT LDS RZ, [RZ] ;  /* 0x00000000fffff984 */ /* 0x000fe20000000800 */
[----:B------:R1:W-:Y:S04]  /*1010*/  LDGSTS.E.BYPASS.128 [R140+0x9000], desc[UR26][R44.64] ;  /* 0x090000002c8c7fae */ /* 0x0003e8000b901c5a */
[----:B------:R-:W0:Y:S04]  /*1020*/  LDGDEPBAR ;  /* 0x00000000000079af */ /* 0x000e280000000000 */
[----:B------:R2:W-:Y:S04]  /*1030*/  LDGSTS.E.BYPASS.128 [R140+0xc000], desc[UR26][R46.64] ;  /* 0x0c0000002e8c7fae */ /* 0x0005e8000b901c5a */
[----:B------:R-:W0:Y:S01]  /*1040*/  LDGDEPBAR ;  /* 0x00000000000079af */ /* 0x000e220000000000 */
[----:B------:R-:W-:Y:S01]  /*1050*/  @!PT LDS RZ, [RZ] ;  /* 0x00000000fffff984 */ /* 0x000fe20000000800 */
[----:B------:R1:W-:Y:S06]  /*1060*/  MEMBAR.ALL.CTA ;  /* 0x0000000000007992 */ /* 0x0003ec0000008000 */
[----:B-1----:R-:W1:Y:S01]  /*1070*/  FENCE.VIEW.ASYNC.S ;  /* 0x00000000000073c6 */ /* 0x002e620000000000 */
[----:B------:R-:W-:Y:S01]  /*1080*/  MOV R12, 0x3f800000 ;  /* 0x3f800000000c7802 */ /* 0x000fe20000000f00 */
[----:B------:R-:W-:Y:S01]  /*1090*/  IMAD.MOV.U32 R11, RZ, RZ, 0x3f800000 ;  /* 0x3f800000ff0b7424 */ /* 0x000fe200078e00ff */
[----:B------:R-:W-:-:S02]  /*10a0*/  MOV R15, 0xff800000 ;  /* 0xff800000000f7802 */ /* 0x000fc40000000f00 */
[----:B------:R-:W-:Y:S02]  /*10b0*/  CS2R R56, SRZ ;  /* 0x0000000000387805 */ /* 0x000fe4000001ff00 */
[----:B---3--:R-:W-:Y:S02]  /*10c0*/  MOV R18, 0xff800000 ;  /* 0xff80000000127802 */ /* 0x008fe40000000f00 */
[----:B------:R-:W-:Y:S02]  /*10d0*/  CS2R R58, SRZ ;  /* 0x00000000003a7805 */ /* 0x000fe4000001ff00 */
[----:B------:R-:W-:Y:S02]  /*10e0*/  MOV R19, 0xff800000 ;  /* 0xff80000000137802 */ /* 0x000fe40000000f00 */
[----:B--2---:R-:W-:Y:S02]  /*10f0*/  CS2R R60, SRZ ;  /* 0x00000000003c7805 */ /* 0x004fe4000001ff00 */
[----:B------:R-:W-:-:S02]  /*1100*/  MOV R16, 0xff800000 ;  /* 0xff80000000107802 */ /* 0x000fc40000000f00 */
[----:B----4-:R-:W-:Y:S02]  /*1110*/  CS2R R62, SRZ ;  /* 0x00000000003e7805 */ /* 0x010fe4000001ff00 */
[----:B------:R-:W-:Y:S02]  /*1120*/  MOV R10, 0x3f800000 ;  /* 0x3f800000000a7802 */ /* 0x000fe40000000f00 */
[----:B-----5:R-:W-:Y:S02]  /*1130*/  CS2R R64, SRZ ;  /* 0x0000000000407805 */ /* 0x020fe4000001ff00 */
[----:B------:R-:W-:Y:S02]  /*1140*/  MOV R9, 0x3f800000 ;  /* 0x3f80000000097802 */ /* 0x000fe40000000f00 */
[----:B------:R-:W-:Y:S02]  /*1150*/  CS2R R66, SRZ ;  /* 0x0000000000427805 */ /* 0x000fe4000001ff00 */
        /* <DEDUP_REMOVED lines=8> */
[----:B------:R-:W-:Y:S02]  /*11e0*/  CS2R R40, SRZ ;  /* 0x0000000000287805 */ /* 0x000fe4000001ff00 */
[----:B------:R-:W-:Y:S02]  /*11f0*/  CS2R R42, SRZ ;  /* 0x00000000002a7805 */ /* 0x000fe4000001ff00 */
[----:B------:R-:W-:Y:S02]  /*1200*/  CS2R R44, SRZ ;  /* 0x00000000002c7805 */ /* 0x000fe4000001ff00 */
[----:B------:R-:W-:Y:S02]  /*1210*/  CS2R R46, SRZ ;  /* 0x00000000002e7805 */ /* 0x000fe4000001ff00 */
[----:B-1----:R-:W-:-:S07]  /*1220*/  CS2R R54, SRZ ;  /* 0x0000000000367805 */ /* 0x002fce000001ff00 */
.L_x_0:
[----:B------:R-:W-:Y:S01]  /*1230*/  UIADD3 UR22, UR22, 0x1, URZ ;  /* 0x0000000116167890 */ /* 0x000fe2000fffe03f */
[----:B------:R-:W-:-:S04]  /*1240*/  DEPBAR.LE SB0, 0x2 ;  /* 0x000080800000791a */ /* 0x000fc80000000000 */
[----:B------:R-:W-:Y:S01]  /*1250*/  UISETP.GT.AND UP0, UPT, UR22, 0x2, UPT ;  /* 0x000000021600788c */ /* 0x000fe2000bf04270 */
[----:B------:R-:W-:Y:S01]  /*1260*/  BAR.SYNC.DEFER_BLOCKING 0x0 ;  /* 0x0000000000007b1d */ /* 0x000fe20000010000 */
[----:B------:R-:W-:Y:S02]  /*1270*/  USHF.L.U32 UR4, UR30, 0xb, URZ ;  /* 0x0000000b1e047899 */ /* 0x000fe4000800063f */
[----:B------:R-:W-:Y:S02]  /*1280*/  USEL UR22, UR22, URZ, !UP0 ;  /* 0x0000003f16167287 */ /* 0x000fe4000c000000 */
[----:B------:R-:W-:Y:S02]  /*1290*/  ULOP3.LUT UR4, UR4, 0x2000, URZ, 0xc0, !UPT ;  /* 0x0000200004047892 */ /* 0x000fe4000f8ec03f */
[----:B------:R-:W-:Y:S02]  /*12a0*/  ULEA UR24, UR22, UR20, 0xc ;  /* 0x0000001416187291 */ /* 0x000fe4000f8e603f */
[----:B------:R-:W-:-:S02]  /*12b0*/  UIADD3 UR25, UR20, UR4, URZ ;  /* 0x0000000414197290 */ /* 0x000fc4000fffe03f */
[----:B------:R-:W-:Y:S02]  /*12c0*/  UIADD3 UR4, UR24, 0x8000, URZ ;  /* 0x0000800018047890 */ /* 0x000fe4000fffe03f */
[----:B------:R-:W-:Y:S02]  /*12d0*/  USHF.R.U32.HI UR5, URZ, 0x4, UR25 ;  /* 0x000000043f057899 */ /* 0x000fe40008011619 */
[----:B------:R-:W-:Y:S02]  /*12e0*/  USHF.R.U32.HI UR6, URZ, 0x4, UR4 ;  /* 0x000000043f067899 */ /* 0x000fe40008011604 */
[----:B------:R-:W-:Y:S02]  /*12f0*/  USGXT.U32 UR4, UR5, 0xe ;  /* 0x0000000e0504789a */ /* 0x000fe40008000000 */
[----:B------:R-:W-:Y:S02]  /*1300*/  USGXT.U32 UR5, UR6, 0xe ;  /* 0x0000000e0605789a */ /* 0x000fe40008000000 */
[----:B------:R-:W-:-:S02]  /*1310*/  ULOP3.LUT UR4, UR4, 0x8000000, URZ, 0xfc, !UPT ;  /* 0x0800000004047892 */ /* 0x000fc4000f8efc3f */
[----:B------:R-:W-:Y:S01]  /*1320*/  ULOP3.LUT UR6, UR5, 0x1000000, URZ, 0xfc, !UPT ;  /* 0x0100000005067892 */ /* 0x000fe2000f8efc3f */
[----:B------:R-:W-:Y:S01]  /*1330*/  WARPGROUP.ARRIVE ;  /* 0x00000000000079c5 */ /* 0x000fe20000000000 */
[----:B------:R-:W-:Y:S01]  /*1340*/  UMOV UR7, 0x40000040 ;  /* 0x4000004000077882 */ /* 0x000fe20000000000 */
[----:B------:R-:W-:Y:S01]  /*1350*/  UMOV UR5, 0x40000040 ;  /* 0x4000004000057882 */ /* 0x000fe20000000000 */
[----:B------:R-:W-:Y:S01]  /*1360*/  UMOV UR9, 0x40000040 ;  /* 0x4000004000097882 */ /* 0x000fe20000000000 */
[----:B------:R-:W-:Y:S01]  /*1370*/  UMOV UR11, 0x40000040 ;  /* 0x40000040000b7882 */ /* 0x000fe20000000000 */
[----:B------:R-:W-:Y:S01]  /*1380*/  UMOV UR17, 0x40000040 ;  /* 0x4000004000117882 */ /* 0x000fe20000000000 */
[----:B------:R-:W-:Y:S01]  /*1390*/  UMOV UR19, 0x40000040 ;  /* 0x4000004000137882 */ /* 0x000fe20000000000 */
[----:B------:R-:W-:Y:S01]  /*13a0*/  UMOV UR13, 0x40000040 ;  /* 0x40000040000d7882 */ /* 0x000fe20000000000 */
[----:B------:R-:W-:Y:S01]  /*13b0*/  HGMMA.64x32x16.F32 R104, gdesc[UR4], RZ, !UPT ;  /* 0x00600000046879f0 */ /* 0x000fe2000c7008ff */
[----:B------:R-:W-:-:S02]  /*13c0*/  UIADD3 UR4, UR25, 0x20, URZ ;  /* 0x0000002019047890 */ /* 0x000fc4000fffe03f */
[----:B------:R-:W-:Y:S02]  /*13d0*/  UIADD3 UR5, UR24, 0x8020, URZ ;  /* 0x0000802018057890 */ /* 0x000fe4000fffe03f */
[----:B------:R-:W-:Y:S02]  /*13e0*/  USHF.R.U32.HI UR4, URZ, 0x4, UR4 ;  /* 0x000000043f047899 */ /* 0x000fe40008011604 */
[----:B------:R-:W-:Y:S02]  /*13f0*/  USHF.R.U32.HI UR5, URZ, 0x4, UR5 ;  /* 0x000000043f057899 */ /* 0x000fe40008011605 */
[----:B------:R-:W-:Y:S02]  /*1400*/  USGXT.U32 UR4, UR4, 0xe ;  /* 0x0000000e0404789a */ /* 0x000fe40008000000 */
[----:B------:R-:W-:Y:S02]  /*1410*/  USGXT.U32 UR5, UR5, 0xe ;  /* 0x0000000e0505789a */ /* 0x000fe40008000000 */
[----:B------:R-:W-:-:S02]  /*1420*/  ULOP3.LUT UR8, UR4, 0x8000000, URZ, 0xfc, !UPT ;  /* 0x0800000004087892 */ /* 0x000fc4000f8efc3f */
[----:B------:R-:W-:Y:S02]  /*1430*/  ULOP3.LUT UR10, UR5, 0x1000000, URZ, 0xfc, !UPT ;  /* 0x01000000050a7892 */ /* 0x000fe4000f8efc3f */
[----:B------:R-:W-:Y:S02]  /*1440*/  UIADD3 UR4, UR25, 0x40, URZ ;  /* 0x0000004019047890 */ /* 0x000fe4000fffe03f */
[----:B------:R-:W-:Y:S02]  /*1450*/  UIADD3 UR5, UR24, 0x8040, URZ ;  /* 0x0000804018057890 */ /* 0x000fe4000fffe03f */
[----:B------:R-:W-:Y:S02]  /*1460*/  USHF.R.U32.HI UR4, URZ, 0x4, UR4 ;  /* 0x000000043f047899 */ /* 0x000fe40008011604 */
[----:B------:R-:W-:Y:S02]  /*1470*/  USHF.R.U32.HI UR5, URZ, 0x4, UR5 ;  /* 0x000000043f057899 */ /* 0x000fe40008011605 */
[----:B------:R-:W-:-:S02]  /*1480*/  USGXT.U32 UR4, UR4, 0xe ;  /* 0x0000000e0404789a */ /* 0x000fc40008000000 */
[----:B------:R-:W-:Y:S02]  /*1490*/  USGXT.U32 UR5, UR5, 0xe ;  /* 0x0000000e0505789a */ /* 0x000fe40008000000 */
[----:B------:R-:W-:Y:S02]  /*14a0*/  ULOP3.LUT UR16, UR4, 0x8000000, URZ, 0xfc, !UPT ;  /* 0x0800000004107892 */ /* 0x000fe4000f8efc3f */
[----:B------:R-:W-:Y:S02]  /*14b0*/  ULOP3.LUT UR18, UR5, 0x1000000, URZ, 0xfc, !UPT ;  /* 0x0100000005127892 */ /* 0x000fe4000f8efc3f */
[----:B------:R-:W-:Y:S02]  /*14c0*/  UIADD3 UR4, UR25, 0x60, URZ ;  /* 0x0000006019047890 */ /* 0x000fe4000fffe03f */
[----:B------:R-:W-:Y:S02]  /*14d0*/  UIADD3 UR5, UR24, 0x8060, URZ ;  /* 0x0000806018057890 */ /* 0x000fe4000fffe03f */
[----:B------:R-:W-:-:S02]  /*14e0*/  USHF.R.U32.HI UR4, URZ, 0x4, UR4 ;  /* 0x000000043f047899 */ /* 0x000fc40008011604 */
[----:B------:R-:W-:Y:S02]  /*14f0*/  USHF.R.U32.HI UR5, URZ, 0x4, UR5 ;  /* 0x000000043f057899 */ /* 0x000fe40008011605 */
[----:B------:R-:W-:Y:S02]  /*1500*/  USGXT.U32 UR4, UR4, 0xe ;  /* 0x0000000e0404789a */ /* 0x000fe40008000000 */
[----:B------:R-:W-:Y:S02]  /*1510*/  USGXT.U32 UR5, UR5, 0xe ;  /* 0x0000000e0505789a */ /* 0x000fe40008000000 */
[----:B------:R-:W-:Y:S02]  /*1520*/  ULOP3.LUT UR12, UR4, 0x8000000, URZ, 0xfc, !UPT ;  /* 0x08000000040c7892 */ /* 0x000fe4000f8efc3f */
[----:B------:R-:W-:Y:S01]  /*1530*/  ULOP3.LUT UR14, UR5, 0x1000000, URZ, 0xfc, !UPT ;  /* 0x01000000050e7892 */ /* 0x000fe2000f8efc3f */
[----:B------:R-:W-:Y:S02]  /*1540*/  UMOV UR15, 0x40000040 ;  /* 0x40000040000f7882 */ /* 0x000fe40000000000 */
[----:B------:R-:W-:Y:S01]  /*1550*/  UMOV UR5, 0x40000040 ;  /* 0x4000004000057882 */ /* 0x000fe20000000000 */
[----:B------:R-:W-:-:S02]  /*1560*/  UIADD3 UR23, UR23, 0x20, URZ ;  /* 0x0000002017177890 */ /* 0x000fc4000fffe03f */
[----:B------:R-:W-:Y:S02]  /*1570*/  UIADD3 UR21, UR21, 0x1, URZ ;  /* 0x0000000115157890 */ /* 0x000fe4000fffe03f */
[----:B------:R-:W-:Y:S02]  /*1580*/  UISETP.GE.U32.AND UP1, UPT, UR23, 0xfc0, UPT ;  /* 0x00000fc01700788c */ /* 0x000fe4000bf26070 */
[----:B------:R-:W-:Y:S01]  /*1590*/  UISETP.GT.AND UP0, UPT, UR21, 0x2, UPT ;  /* 0x000000021500788c */ /* 0x000fe2000bf04270 */
[----:B------:R-:W-:Y:S01]  /*15a0*/  HGMMA.64x32x16.F32 R104, gdesc[UR8], R104 ;  /* 0x00600000086879f0 */ /* 0x000fe20008700868 */
[----:B------:R-:W-:Y:S02]  /*15b0*/  UIADD3 UR8, UR25, 0x4000, URZ ;  /* 0x0000400019087890 */ /* 0x000fe4000fffe03f */
[----:B------:R-:W-:Y:S01]  /*15c0*/  PLOP3.LUT P0, PT, PT, PT, UP1, 0x80, 0x0 ;  /* 0x000000000000781c */ /* 0x000fe20003f0f018 */
[----:B------:R-:W-:Y:S01]  /*15d0*/  UMOV UR9, 0x40000040 ;  /* 0x4000004000097882 */ /* 0x000fe20000000000 */
[----:B------:R-:W-:-:S02]  /*15e0*/  USEL UR21, UR21, URZ, !UP0 ;  /* 0x0000003f15157287 */ /* 0x000fc4000c000000 */
[----:B------:R-:W-:Y:S02]  /*15f0*/  USHF.R.U32.HI UR8, URZ, 0x4, UR8 ;  /* 0x000000043f087899 */ /* 0x000fe40008011608 */
[----:B------:R-:W-:Y:S02]  /*1600*/  UISETP.GE.U32.AND UP0, UPT, UR23, 0xfe0, UPT ;  /* 0x00000fe01700788c */ /* 0x000fe4000bf06070 */
[----:B------:R-:W-:-:S04]  /*1610*/  USGXT.U32 UR8, UR8, 0xe ;  /* 0x0000000e0808789a */ /* 0x000fc80008000000 */
[----:B------:R-:W-:Y:S01]  /*1620*/  ULOP3.LUT UR4, UR8, 0x8000000, URZ, 0xfc, !UPT ;  /* 0x0800000008047892 */ /* 0x000fe2000f8efc3f */
[----:B------:R-:W-:Y:S01]  /*1630*/  HGMMA.64x32x16.F32 R104, gdesc[UR16], R104 ;  /* 0x00600000106879f0 */ /* 0x000fe20008700868 */
[----:B------:R-:W-:-:S03]  /*1640*/  UMOV UR17, 0x40000040 ;  /* 0x4000004000117882 */ /* 0x000fc60000000000 */
[----:B------:R-:W-:Y:S01]  /*1650*/  HGMMA.64x32x16.F32 R104, gdesc[UR12], R104 ;  /* 0x006000000c6879f0 */ /* 0x000fe20008700868 */
[----:B------:R-:W-:-:S03]  /*1660*/  UMOV UR13, 0x40000040 ;  /* 0x40000040000d7882 */ /* 0x000fc60000000000 */
[----:B------:R-:W-:Y:S01]  /*1670*/  HGMMA.64x32x16.F32 R88, gdesc[UR4], RZ, !UPT ;  /* 0x00600000045879f0 */ /* 0x000fe2000c7008ff */
[----:B------:R-:W-:Y:S01]  /*1680*/  UIADD3 UR4, UR25, 0x4020, URZ ;  /* 0x0000402019047890 */ /* 0x000fe2000fffe03f */
[----:B------:R-:W-:-:S03]  /*1690*/  UMOV UR7, 0x40000040 ;  /* 0x4000004000077882 */ /* 0x000fc60000000000 */
[----:B------:R-:W-:-:S04]  /*16a0*/  USHF.R.U32.HI UR4, URZ, 0x4, UR4 ;  /* 0x000000043f047899 */ /* 0x000fc80008011604 */
[----:B------:R-:W-:-:S04]  /*16b0*/  USGXT.U32 UR4, UR4, 0xe ;  /* 0x0000000e0404789a */ /* 0x000fc80008000000 */
[----:B------:R-:W-:Y:S02]  /*16c0*/  ULOP3.LUT UR8, UR4, 0x8000000, URZ, 0xfc, !UPT ;  /* 0x0800000004087892 */ /* 0x000fe4000f8efc3f */
[----:B------:R-:W-:Y:S02]  /*16d0*/  UIADD3 UR4, UR25, 0x4040, URZ ;  /* 0x0000404019047890 */ /* 0x000fe4000fffe03f */
[----:B------:R-:W-:Y:S02]  /*16e0*/  UIADD3 UR25, UR25, 0x4060, URZ ;  /* 0x0000406019197890 */ /* 0x000fe4000fffe03f */
[----:B------:R-:W-:-:S04]  /*16f0*/  USHF.R.U32.HI UR4, URZ, 0x4, UR4 ;  /* 0x000000043f047899 */ /* 0x000fc80008011604 */
[----:B------:R-:W-:-:S04]  /*1700*/  USGXT.U32 UR4, UR4, 0xe ;  /* 0x0000000e0404789a */ /* 0x000fc80008000000 */
[----:B------:R-:W-:Y:S02]  /*1710*/  ULOP3.LUT UR16, UR4, 0x8000000, URZ, 0xfc, !UPT ;  /* 0x0800000004107892 */ /* 0x000fe4000f8efc3f */
[----:B------:R-:W-:-:S04]  /*1720*/  USHF.R.U32.HI UR4, URZ, 0x4, UR25 ;  /* 0x000000043f047899 */ /* 0x000fc80008011619 */
[----:B------:R-:W-:-:S04]  /*1730*/  USGXT.U32 UR4, UR4, 0xe ;  /* 0x0000000e0404789a */ /* 0x000fc80008000000 */
[----:B------:R-:W-:Y:S02]  /*1740*/  ULOP3.LUT UR12, UR4, 0x8000000, URZ, 0xfc, !UPT ;  /* 0x08000000040c7892 */ /* 0x000fe4000f8efc3f */
[----:B------:R-:W-:Y:S02]  /*1750*/  UIADD3 UR4, UR24, 0xb000, URZ ;  /* 0x0000b00018047890 */ /* 0x000fe4000fffe03f */
[----:B------:R-:W-:Y:S02]  /*1760*/  UIADD3 UR24, UR24, 0xb800, URZ ;  /* 0x0000b80018187890 */ /* 0x000fe4000fffe03f */
[----:B------:R-:W-:-:S04]  /*1770*/  USHF.R.U32.HI UR4, URZ, 0x4, UR4 ;  /* 0x000000043f047899 */ /* 0x000fc80008011604 */
[----:B------:R-:W-:-:S04]  /*1780*/  USGXT.U32 UR4, UR4, 0xe ;  /* 0x0000000e0404789a */ /* 0x000fc80008000000 */
[----:B------:R-:W-:-:S07]  /*1790*/  ULOP3.LUT UR4, UR4, 0x1000000, URZ, 0xfc, !UPT ;  /* 0x0100000004047892 */ /* 0x000fce000f8efc3f */
[----:B------:R-:W-:Y:S01]  /*17a0*/  UMOV UR6, UR4 ;  /* 0x0000000400067c82 */ /* 0x000fe20008000000 */
[----:B------:R-:W-:Y:S01]  /*17b0*/  USHF.R.U32.HI UR4, URZ, 0x4, UR24 ;  /* 0x000000043f047899 */ /* 0x000fe20008011618 */
[----:B------:R-:W-:Y:S01]  /*17c0*/  HGMMA.64x32x16.F32 R88, gdesc[UR8], R88 ;  /* 0x00600000085879f0 */ /* 0x000fe20008700858 */
[----:B------:R-:W-:Y:S02]  /*17d0*/  UMOV UR11, 0x40000040 ;  /* 0x40000040000b7882 */ /* 0x000fe40000000000 */
[----:B------:R-:W-:-:S04]  /*17e0*/  USGXT.U32 UR4, UR4, 0xe ;  /* 0x0000000e0404789a */ /* 0x000fc80008000000 */
[----:B------:R-:W-:-:S07]  /*17f0*/  ULOP3.LUT UR4, UR4, 0x1000000, URZ, 0xfc, !UPT ;  /* 0x0100000004047892 */ /* 0x000fce000f8efc3f */
[----:B------:R-:W-:Y:S01]  /*1800*/  UMOV UR10, UR4 ;  /* 0x00000004000a7c82 */ /* 0x000fe20008000000 */
[----:B------:R-:W-:Y:S04]  /*1810*/  HGMMA.64x32x16.F32 R88, gdesc[UR16], R88 ;  /* 0x00600000105879f0 */ /* 0x000fe80008700858 */
[----:B------:R-:W-:Y:S03]  /*1820*/  HGMMA.64x32x16.F32 R88, gdesc[UR12], R88, gsb0 ;  /* 0x006000000c5879f0 */ /* 0x000fe60008000858 */
[----:B------:R-:W-:Y:S02]  /*1830*/  WARPGROUP.DEPBAR.LE gsb0, 0x0 ;  /* 0x00008000000079c5 */ /* 0x000fe40000010000 */
[----:B------:R-:W-:-:S04]  /*1840*/  FMNMX R13, R104, R105, !PT ;  /* 0x00000069680d7209 */ /* 0x000fc80007800000 */
[----:B------:R-:W-:-:S04]  /*1850*/  FMNMX R8, R108, R13, !PT ;  /* 0x0000000d6c087209 */ /* 0x000fc80007800000 */
[----:B------:R-:W-:-:S04]  /*1860*/  FMNMX R13, R109, R8, !PT ;  /* 0x000000086d0d7209 */ /* 0x000fc80007800000 */
[----:B------:R-:W-:-:S04]  /*1870*/  FMNMX R8, R112, R13, !PT ;  /* 0x0000000d70087209 */ /* 0x000fc80007800000 */
[----:B------:R-:W-:-:S04]  /*1880*/  FMNMX R13, R113, R8, !PT ;  /* 0x00000008710d7209 */ /* 0x000fc80007800000 */
[----:B------:R-:W-:-:S04]  /*1890*/  FMNMX R8, R116, R13, !PT ;  /* 0x0000000d74087209 */ /* 0x000fc80007800000 */
[----:B------:R-:W-:-:S05]  /*18a0*/  FMNMX R14, R117, R8, !PT ;  /* 0x00000008750e7209 */ /* 0x000fca0007800000 */
[----:B------:R-:W1:Y:S02]  /*18b0*/  SHFL.BFLY PT, R13, R14, 0x2, 0x1f ;  /* 0x0c401f000e0d7f89 */ /* 0x000e6400000e0000 */
[----:B-1----:R-:W-:Y:S02]  /*18c0*/  FMNMX R17, R14, R13, !PT ;  /* 0x0000000d0e117209 */ /* 0x002fe40007800000 */
[----:B------:R-:W-:-:S03]  /*18d0*/  FMNMX R13, R106, R107, !PT ;  /* 0x0000006b6a0d7209 */ /* 0x000fc60007800000 */
[----:B------:R-:W1:Y:S01]  /*18e0*/  SHFL.BFLY PT, R20, R17, 0x1, 0x1f ;  /* 0x0c201f0011147f89 */ /* 0x000e6200000e0000 */
[----:B------:R-:W-:-:S04]  /*18f0*/  FMNMX R8, R110, R13, !PT ;  /* 0x0000000d6e087209 */ /* 0x000fc80007800000 */
[----:B------:R-:W-:-:S04]  /*1900*/  FMNMX R13, R111, R8, !PT ;  /* 0x000000086f0d7209 */ /* 0x000fc80007800000 */
[----:B------:R-:W-:-:S04]  /*1910*/  FMNMX R8, R114, R13, !PT ;  /* 0x0000000d72087209 */ /* 0x000fc80007800000 */
[----:B------:R-:W-:-:S04]  /*1920*/  FMNMX R13, R115, R8, !PT ;  /* 0x00000008730d7209 */ /* 0x000fc80007800000 */
[----:B------:R-:W-:-:S04]  /*1930*/  FMNMX R8, R118, R13, !PT ;  /* 0x0000000d76087209 */ /* 0x000fc80007800000 */
[----:B------:R-:W-:Y:S02]  /*1940*/  FMNMX R13, R119, R8, !PT ;  /* 0x00000008770d7209 */ /* 0x000fe40007800000 */
[----:B-1----:R-:W-:-:S03]  /*1950*/  FMNMX R20, R17, R20, !PT ;  /* 0x0000001411147209 */ /* 0x002fc60007800000 */
[----:B------:R-:W1:Y:S01]  /*1960*/  SHFL.BFLY PT, R14, R13, 0x2, 0x1f ;  /* 0x0c401f000d0e7f89 */ /* 0x000e6200000e0000 */
[----:B------:R-:W-:Y:S01]  /*1970*/  FMNMX R17, R88, R89, !PT ;  /* 0x0000005958117209 */ /* 0x000fe20007800000 */
[----:B------:R-:W-:-:S05]  /*1980*/  FMUL R8, R20, UR32 ;  /* 0x0000002014087c20 */ /* 0x000fca0008400000 */
[----:B------:R-:W-:-:S05]  /*1990*/  FMNMX R8, R8, R15, !PT ;  /* 0x0000000f08087209 */ /* 0x000fca0007800000 */
[----:B------:R-:W-:Y:S01]  /*19a0*/  FADD R15, -R8, R15 ;  /* 0x0000000f080f7221 */ /* 0x000fe20000000100 */
[--C-:B------:R-:W-:Y:S01]  /*19b0*/  FFMA R104, R104, UR32, -R8.reuse ;  /* 0x0000002068687c23 */ /* 0x100fe20008000808 */
[--C-:B------:R-:W-:Y:S01]  /*19c0*/  FFMA R105, R105, UR32, -R8.reuse ;  /* 0x0000002069697c23 */ /* 0x100fe20008000808 */
[--C-:B------:R-:W-:Y:S01]  /*19d0*/  FFMA R108, R108, UR32, -R8.reuse ;  /* 0x000000206c6c7c23 */ /* 0x100fe20008000808 */
[--C-:B------:R-:W-:Y:S01]  /*19e0*/  FFMA R109, R109, UR32, -R8.reuse ;  /* 0x000000206d6d7c23 */ /* 0x100fe20008000808 */
[--C-:B------:R-:W-:Y:S01]  /*19f0*/  FFMA R112, R112, UR32, -R8.reuse ;  /* 0x0000002070707c23 */ /* 0x100fe20008000808 */
[--C-:B------:R-:W-:Y:S01]  /*1a00*/  FFMA R113, R113, UR32, -R8.reuse ;  /* 0x0000002071717c23 */ /* 0x100fe20008000808 */
[--C-:B------:R-:W-:Y:S01]  /*1a10*/  FFMA R116, R116, UR32, -R8.reuse ;  /* 0x0000002074747c23 */ /* 0x100fe20008000808 */
[----:B------:R-:W-:Y:S01]  /*1a20*/  FFMA R117, R117, UR32, -R8 ;  /* 0x0000002075757c23 */ /* 0x000fe20008000808 */
[----:B------:R-:W2:Y:S01]  /*1a30*/  MUFU.EX2 R15, R15 ;  /* 0x0000000f000f7308 */ /* 0x000ea20000000800 */
[----:B-1----:R-:W-:-:S02]  /*1a40*/  FMNMX R21, R13, R14, !PT ;  /* 0x0000000e0d157209 */ /* 0x002fc40007800000 */
[----:B------:R-:W-:Y:S02]  /*1a50*/  FMNMX R14, R92, R17, !PT ;  /* 0x000000115c0e7209 */ /* 0x000fe40007800000 */
[----:B------:R-:W-:Y:S01]  /*1a60*/  FMNMX R17, R90, R91, !PT ;  /* 0x0000005b5a117209 */ /* 0x000fe20007800000 */
[----:B------:R-:W1:Y:S01]  /*1a70*/  SHFL.BFLY PT, R22, R21, 0x1, 0x1f ;  /* 0x0c201f0015167f89 */ /* 0x000e6200000e0000 */
[----:B------:R-:W-:Y:S01]  /*1a80*/  FMNMX R13, R93, R14, !PT ;  /* 0x0000000e5d0d7209 */ /* 0x000fe20007800000 */
[----:B------:R-:W-:Y:S03]  /*1a90*/  MUFU.EX2 R104, R104 ;  /* 0x0000006800687308 */ /* 0x000fe60000000800 */
[----:B------:R-:W-:-:S04]  /*1aa0*/  FMNMX R14, R96, R13, !PT ;  /* 0x0000000d600e7209 */ /* 0x000fc80007800000 */
[----:B------:R-:W-:Y:S01]  /*1ab0*/  FMNMX R13, R97, R14, !PT ;  /* 0x0000000e610d7209 */ /* 0x000fe20007800000 */
[----:B------:R-:W3:Y:S01]  /*1ac0*/  MUFU.EX2 R105, R105 ;  /* 0x0000006900697308 */ /* 0x000ee20000000800 */
[-C--:B--2---:R-:W-:Y:S01]  /*1ad0*/  FMUL R56, R56, R15.reuse ;  /* 0x0000000f38387220 */ /* 0x084fe20000400000 */
[----:B------:R-:W-:Y:S01]  /*1ae0*/  FMUL R57, R57, R15 ;  /* 0x0000000f39397220 */ /* 0x000fe20000400000 */
[----:B------:R-:W-:Y:S01]  /*1af0*/  FMNMX R14, R100, R13, !PT ;  /* 0x0000000d640e7209 */ /* 0x000fe20007800000 */
[-C--:B------:R-:W-:Y:S01]  /*1b00*/  FMUL R60, R60, R15.reuse ;  /* 0x0000000f3c3c7220 */ /* 0x080fe20000400000 */
[-C--:B------:R-:W-:Y:S01]  /*1b10*/  FMUL R61, R61, R15.reuse ;  /* 0x0000000f3d3d7220 */ /* 0x080fe20000400000 */
[----:B------:R-:W-:Y:S01]  /*1b20*/  FMUL R64, R64, R15 ;  /* 0x0000000f40407220 */ /* 0x000fe20000400000 */
[----:B------:R-:W-:Y:S01]  /*1b30*/  FMNMX R20, R101, R14, !PT ;  /* 0x0000000e65147209 */ /* 0x000fe20007800000 */
[----:B------:R-:W-:Y:S01]  /*1b40*/  MUFU.EX2 R108, R108 ;  /* 0x0000006c006c7308 */ /* 0x000fe20000000800 */
[----:B------:R-:W-:Y:S01]  /*1b50*/  FMNMX R14, R94, R17, !PT ;  /* 0x000000115e0e7209 */ /* 0x000fe20007800000 */
[-C--:B------:R-:W-:Y:S01]  /*1b60*/  FMUL R65, R65, R15.reuse ;  /* 0x0000000f41417220 */ /* 0x080fe20000400000 */
[-C--:B------:R-:W-:Y:S01]  /*1b70*/  FMUL R68, R68, R15.reuse ;  /* 0x0000000f44447220 */ /* 0x080fe20000400000 */
[-C--:B------:R-:W-:Y:S01]  /*1b80*/  FMUL R69, R69, R15.reuse ;  /* 0x0000000f45457220 */ /* 0x080fe20000400000 */
[----:B------:R-:W-:Y:S01]  /*1b90*/  FMNMX R17, R95, R14, !PT ;  /* 0x0000000e5f117209 */ /* 0x000fe20007800000 */
[----:B------:R-:W-:Y:S01]  /*1ba0*/  FMUL R72, R72, R15 ;  /* 0x0000000f48487220 */ /* 0x000fe20000400000 */
[----:B-1----:R-:W-:Y:S01]  /*1bb0*/  FMNMX R22, R21, R22, !PT ;  /* 0x0000001615167209 */ /* 0x002fe20007800000 */
[----:B------:R-:W1:Y:S01]  /*1bc0*/  MUFU.EX2 R109, R109 ;  /* 0x0000006d006d7308 */ /* 0x000e620000000800 */
[----:B------:R-:W-:Y:S01]  /*1bd0*/  FMNMX R14, R98, R17, !PT ;  /* 0x00000011620e7209 */ /* 0x000fe20007800000 */
[----:B------:R-:W2:Y:S01]  /*1be0*/  SHFL.BFLY PT, R21, R20, 0x2, 0x1f ;  /* 0x0c401f0014157f89 */ /* 0x000ea200000e0000 */
[-C--:B------:R-:W-:Y:S01]  /*1bf0*/  FMUL R73, R73, R15.reuse ;  /* 0x0000000f49497220 */ /* 0x080fe20000400000 */
[----:B------:R-:W-:Y:S01]  /*1c00*/  FMUL R13, R22, UR32 ;  /* 0x00000020160d7c20 */ /* 0x000fe20008400000 */
[----:B------:R-:W-:Y:S01]  /*1c10*/  FMNMX R17, R99, R14, !PT ;  /* 0x0000000e63117209 */ /* 0x000fe20007800000 */
[-C--:B------:R-:W-:Y:S01]  /*1c20*/  FMUL R76, R76, R15.reuse ;  /* 0x0000000f4c4c7220 */ /* 0x080fe20000400000 */
[----:B------:R-:W-:Y:S01]  /*1c30*/  FMUL R77, R77, R15 ;  /* 0x0000000f4d4d7220 */ /* 0x000fe20000400000 */
[----:B------:R-:W-:Y:S01]  /*1c40*/  MUFU.EX2 R112, R112 ;  /* 0x0000007000707308 */ /* 0x000fe20000000800 */
[----:B------:R-:W-:Y:S01]  /*1c50*/  FMNMX R14, R102, R17, !PT ;  /* 0x00000011660e7209 */ /* 0x000fe20007800000 */
[-C--:B------:R-:W-:Y:S01]  /*1c60*/  FMUL R80, R80, R15.reuse ;  /* 0x0000000f50507220 */ /* 0x080fe20000400000 */
[----:B------:R-:W-:Y:S01]  /*1c70*/  FMNMX R13, R13, R18, !PT ;  /* 0x000000120d0d7209 */ /* 0x000fe20007800000 */
[-C--:B------:R-:W-:Y:S01]  /*1c80*/  FMUL R81, R81, R15.reuse ;  /* 0x0000000f51517220 */ /* 0x080fe20000400000 */
[----:B------:R-:W-:Y:S01]  /*1c90*/  FMNMX R17, R103, R14, !PT ;  /* 0x0000000e67117209 */ /* 0x000fe20007800000 */
[-C--:B------:R-:W-:Y:S01]  /*1ca0*/  FMUL R84, R84, R15.reuse ;  /* 0x0000000f54547220 */ /* 0x080fe20000400000 */
[----:B------:R-:W-:Y:S01]  /*1cb0*/  FMUL R85, R85, R15 ;  /* 0x0000000f55557220 */ /* 0x000fe20000400000 */
[----:B------:R-:W-:Y:S01]  /*1cc0*/  FADD R18, -R13, R18 ;  /* 0x000000120d127221 */ /* 0x000fe20000000100 */
[--C-:B------:R-:W-:Y:S01]  /*1cd0*/  FFMA R106, R106, UR32, -R13.reuse ;  /* 0x000000206a6a7c23 */ /* 0x100fe2000800080d */
[----:B------:R-:W4:Y:S01]  /*1ce0*/  SHFL.BFLY PT, R22, R17, 0x2, 0x1f ;  /* 0x0c401f0011167f89 */ /* 0x000f2200000e0000 */
[--C-:B------:R-:W-:Y:S01]  /*1cf0*/  FFMA R107, R107, UR32, -R13.reuse ;  /* 0x000000206b6b7c23 */ /* 0x100fe2000800080d */
[----:B------:R-:W5:Y:S01]  /*1d00*/  MUFU.EX2 R141, R18 ;  /* 0x00000012008d7308 */ /* 0x000f620000000800 */
[--C-:B------:R-:W-:Y:S01]  /*1d10*/  FFMA R110, R110, UR32, -R13.reuse ;  /* 0x000000206e6e7c23 */ /* 0x100fe2000800080d */
[--C-:B------:R-:W-:Y:S01]  /*1d20*/  FFMA R111, R111, UR32, -R13.reuse ;  /* 0x000000206f6f7c23 */ /* 0x100fe2000800080d */
[--C-:B------:R-:W-:Y:S01]  /*1d30*/  FFMA R114, R114, UR32, -R13.reuse ;  /* 0x0000002072727c23 */ /* 0x100fe2000800080d */
[--C-:B------:R-:W-:Y:S01]  /*1d40*/  FFMA R115, R115, UR32, -R13.reuse ;  /* 0x0000002073737c23 */ /* 0x100fe2000800080d */
[--C-:B------:R-:W-:Y:S01]  /*1d50*/  FFMA R118, R118, UR32, -R13.reuse ;  /* 0x0000002076767c23 */ /* 0x100fe2000800080d */
[----:B--2---:R-:W-:Y:S01]  /*1d60*/  FMNMX R21, R20, R21, !PT ;  /* 0x0000001514157209 */ /* 0x004fe20007800000 */
[----:B------:R-:W-:Y:S01]  /*1d70*/  FFMA R119, R119, UR32, -R13 ;  /* 0x0000002077777c23 */ /* 0x000fe2000800080d */
[----:B------:R-:W2:Y:S01]  /*1d80*/  MUFU.EX2 R113, R113 ;  /* 0x0000007100717308 */ /* 0x000ea20000000800 */
[----:B---3--:R-:W-:Y:S01]  /*1d90*/  F2FP.F16.F32.PACK_AB R120, R105, R104 ;  /* 0x000000686978723e */ /* 0x008fe200000000ff */
[----:B------:R-:W-:Y:S01]  /*1da0*/  FADD R105, R104, R105 ;  /* 0x0000006968697221 */ /* 0x000fe20000000000 */
[----:B------:R-:W3:Y:S01]  /*1db0*/  SHFL.BFLY PT, R20, R21, 0x1, 0x1f ;  /* 0x0c201f0015147f89 */ /* 0x000ee200000e0000 */
[----:B-1----:R-:W-:-:S02]  /*1dc0*/  F2FP.F16.F32.PACK_AB R122, R109, R108 ;  /* 0x0000006c6d7a723e */ /* 0x002fc400000000ff */
[----:B------:R-:W-:Y:S02]  /*1dd0*/  FADD R108, R108, R105 ;  /* 0x000000696c6c7221 */ /* 0x000fe40000000000 */
[----:B------:R-:W-:Y:S01]  /*1de0*/  MUFU.EX2 R116, R116 ;  /* 0x0000007400747308 */ /* 0x000fe20000000800 */
[-C--:B-----5:R-:W-:Y:S01]  /*1df0*/  FMUL R58, R58, R141.reuse ;  /* 0x0000008d3a3a7220 */ /* 0x0a0fe20000400000 */
[-C--:B------:R-:W-:Y:S01]  /*1e00*/  FMUL R59, R59, R141.reuse ;  /* 0x0000008d3b3b7220 */ /* 0x080fe20000400000 */
[-C--:B------:R-:W-:Y:S01]  /*1e10*/  FMUL R62, R62, R141.reuse ;  /* 0x0000008d3e3e7220 */ /* 0x080fe20000400000 */
[-C--:B------:R-:W-:Y:S01]  /*1e20*/  FMUL R63, R63, R141.reuse ;  /* 0x0000008d3f3f7220 */ /* 0x080fe20000400000 */
[-C--:B------:R-:W-:Y:S01]  /*1e30*/  FMUL R66, R66, R141.reuse ;  /* 0x0000008d42427220 */ /* 0x080fe20000400000 */
[----:B----4-:R-:W-:Y:S01]  /*1e40*/  FMNMX R22, R17, R22, !PT ;  /* 0x0000001611167209 */ /* 0x010fe20007800000 */
[-C--:B------:R-:W-:Y:S01]  /*1e50*/  FMUL R67, R67, R141.reuse ;  /* 0x0000008d43437220 */ /* 0x080fe20000400000 */
[----:B------:R-:W1:Y:S01]  /*1e60*/  MUFU.EX2 R117, R117 ;  /* 0x0000007500757308 */ /* 0x000e620000000800 */
[-C--:B------:R-:W-:Y:S01]  /*1e70*/  FMUL R70, R70, R141.reuse ;  /* 0x0000008d46467220 */ /* 0x080fe20000400000 */
[-C--:B------:R-:W-:Y:S01]  /*1e80*/  FMUL R71, R71, R141.reuse ;  /* 0x0000008d47477220 */ /* 0x080fe20000400000 */
[----:B------:R-:W4:Y:S01]  /*1e90*/  SHFL.BFLY PT, R17, R22, 0x1, 0x1f ;  /* 0x0c201f0016117f89 */ /* 0x000f2200000e0000 */
[-C--:B------:R-:W-:Y:S01]  /*1ea0*/  FMUL R74, R74, R141.reuse ;  /* 0x0000008d4a4a7220 */ /* 0x080fe20000400000 */
[-C--:B------:R-:W-:Y:S01]  /*1eb0*/  FMUL R75, R75, R141.reuse ;  /* 0x0000008d4b4b7220 */ /* 0x080fe20000400000 */
[-C--:B------:R-:W-:Y:S01]  /*1ec0*/  FMUL R78, R78, R141.reuse ;  /* 0x0000008d4e4e7220 */ /* 0x080fe20000400000 */
[-C--:B------:R-:W-:Y:S01]  /*1ed0*/  FMUL R79, R79, R141.reuse ;  /* 0x0000008d4f4f7220 */ /* 0x080fe20000400000 */
[----:B------:R-:W-:Y:S01]  /*1ee0*/  MUFU.EX2 R106, R106 ;  /* 0x0000006a006a7308 */ /* 0x000fe20000000800 */
[-C--:B------:R-:W-:Y:S01]  /*1ef0*/  FMUL R82, R82, R141.reuse ;  /* 0x0000008d52527220 */ /* 0x080fe20000400000 */
[-C--:B------:R-:W-:Y:S01]  /*1f00*/  FMUL R83, R83, R141.reuse ;  /* 0x0000008d53537220 */ /* 0x080fe20000400000 */
[----:B---3--:R-:W-:Y:S01]  /*1f10*/  FMNMX R20, R21, R20, !PT ;  /* 0x0000001415147209 */ /* 0x008fe20007800000 */
[-C--:B------:R-:W-:Y:S01]  /*1f20*/  FMUL R86, R86, R141.reuse ;  /* 0x0000008d56567220 */ /* 0x080fe20000400000 */
[----:B------:R-:W-:Y:S01]  /*1f30*/  FMUL R87, R87, R141 ;  /* 0x0000008d57577220 */ /* 0x000fe20000400000 */
[----:B--2---:R-:W-:Y:S01]  /*1f40*/  F2FP.F16.F32.PACK_AB R124, R113, R112 ;  /* 0x00000070717c723e */ /* 0x004fe200000000ff */
[----:B------:R-:W-:Y:S01]  /*1f50*/  FADD R109, R109, R108 ;  /* 0x0000006c6d6d7221 */ /* 0x000fe20000000000 */
[----:B------:R-:W-:Y:S01]  /*1f60*/  FMUL R14, R20, UR32 ;  /* 0x00000020140e7c20 */ /* 0x000fe20008400000 */
[----:B------:R-:W2:Y:S01]  /*1f70*/  MUFU.EX2 R107, R107 ;  /* 0x0000006b006b7308 */ /* 0x000ea20000000800 */
[----:B-1----:R-:W-:Y:S01]  /*1f80*/  F2FP.F16.F32.PACK_AB R126, R117, R116 ;  /* 0x00000074757e723e */ /* 0x002fe200000000ff */
[----:B------:R-:W-:Y:S01]  /*1f90*/  FADD R112, R112, R109 ;  /* 0x0000006d70707221 */ /* 0x000fe20000000000 */
[----:B------:R-:W-:-:S02]  /*1fa0*/  MOV R20, R138 ;  /* 0x0000008a00147202 */ /* 0x000fc40000000f00 */
[----:B------:R-:W-:Y:S01]  /*1fb0*/  FMNMX R14, R14, R19, !PT ;  /* 0x000000130e0e7209 */ /* 0x000fe20007800000 */
[----:B------:R-:W-:Y:S02]  /*1fc0*/  FADD R113, R113, R112 ;  /* 0x0000007071717221 */ /* 0x000fe40000000000 */
[----:B------:R-:W-:Y:S01]  /*1fd0*/  MUFU.EX2 R110, R110 ;  /* 0x0000006e006e7308 */ /* 0x000fe20000000800 */
[----:B----4-:R-:W-:Y:S01]  /*1fe0*/  FMNMX R17, R22, R17, !PT ;  /* 0x0000001116117209 */ /* 0x010fe20007800000 */
[--C-:B------:R-:W-:Y:S01]  /*1ff0*/  FFMA R88, R88, UR32, -R14.reuse ;  /* 0x0000002058587c23 */ /* 0x100fe2000800080e */
[--C-:B------:R-:W-:Y:S01]  /*2000*/  FFMA R89, R89, UR32, -R14.reuse ;  /* 0x0000002059597c23 */ /* 0x100fe2000800080e */
[--C-:B------:R-:W-:Y:S01]  /*2010*/  FFMA R92, R92, UR32, -R14.reuse ;  /* 0x000000205c5c7c23 */ /* 0x100fe2000800080e */
[--C-:B------:R-:W-:Y:S01]  /*2020*/  FFMA R93, R93, UR32, -R14.reuse ;  /* 0x000000205d5d7c23 */ /* 0x100fe2000800080e */
[----:B------:R-:W-:Y:S01]  /*2030*/  FMUL R17, R17, UR32 ;  /* 0x0000002011117c20 */ /* 0x000fe20008400000 */
[--C-:B------:R-:W-:Y:S01]  /*2040*/  FFMA R96, R96, UR32, -R14.reuse ;  /* 0x0000002060607c23 */ /* 0x100fe2000800080e */
[--C-:B------:R-:W-:Y:S01]  /*2050*/  FFMA R97, R97, UR32, -R14.reuse ;  /* 0x0000002061617c23 */ /* 0x100fe2000800080e */
[--C-:B------:R-:W-:Y:S01]  /*2060*/  FFMA R100, R100, UR32, -R14.reuse ;  /* 0x0000002064647c23 */ /* 0x100fe2000800080e */
[----:B------:R-:W-:Y:S01]  /*2070*/  FFMA R101, R101, UR32, -R14 ;  /* 0x0000002065657c23 */ /* 0x000fe2000800080e */
[----:B------:R-:W-:Y:S01]  /*2080*/  FMNMX R17, R17, R16, !PT ;  /* 0x0000001011117209 */ /* 0x000fe20007800000 */
[----:B------:R-:W-:Y:S01]  /*2090*/  FADD R18, -R14, R19 ;  /* 0x000000130e127221 */ /* 0x000fe20000000100 */
[----:B------:R-:W1:Y:S01]  /*20a0*/  MUFU.EX2 R111, R111 ;  /* 0x0000006f006f7308 */ /* 0x000e620000000800 */
[----:B--2---:R-:W-:Y:S01]  /*20b0*/  F2FP.F16.F32.PACK_AB R121, R107, R106 ;  /* 0x0000006a6b79723e */ /* 0x004fe200000000ff */
[----:B------:R-:W-:Y:S01]  /*20c0*/  FADD R107, R106, R107 ;  /* 0x0000006b6a6b7221 */ /* 0x000fe20000000000 */
        /* <DEDUP_REMOVED lines=8> */
[----:B------:R-:W-:Y:S01]  /*2150*/  FADD R16, -R17, R16 ;  /* 0x0000001011107221 */ /* 0x000fe20000000100 */
[----:B------:R2:W3:Y:S01]  /*2160*/  MUFU.EX2 R142, R18 ;  /* 0x00000012008e7308 */ /* 0x0004e20000000800 */
[----:B------:R-:W-:Y:S01]  /*2170*/  FADD R116, R116, R113 ;  /* 0x0000007174747221 */ /* 0x000fe20000000000 */
[----:B-1----:R-:W-:Y:S01]  /*2180*/  F2FP.F16.F32.PACK_AB R123, R111, R110 ;  /* 0x0000006e6f7b723e */ /* 0x002fe200000000ff */
[----:B------:R-:W-:-:S02]  /*2190*/  FADD R110, R110, R107 ;  /* 0x0000006b6e6e7221 */ /* 0x000fc40000000000 */
[----:B------:R-:W-:-:S03]  /*21a0*/  FADD R116, R117, R116 ;  /* 0x0000007475747221 */ /* 0x000fc60000000000 */
[----:B------:R-:W1:Y:S01]  /*21b0*/  MUFU.EX2 R143, R16 ;  /* 0x00000010008f7308 */ /* 0x000e620000000800 */
[----:B--2---:R-:W-:Y:S02]  /*21c0*/  IMAD.MOV.U32 R18, RZ, RZ, R136 ;  /* 0x000000ffff127224 */ /* 0x004fe400078e0088 */
[----:B------:R-:W-:Y:S01]  /*21d0*/  FADD R111, R111, R110 ;  /* 0x0000006e6f6f7221 */ /* 0x000fe20000000000 */
[----:B------:R-:W2:Y:S04]  /*21e0*/  SHFL.BFLY PT, R19, R116, 0x2, 0x1f ;  /* 0x0c401f0074137f89 */ /* 0x000ea800000e0000 */
[----:B------:R-:W-:Y:S01]  /*21f0*/  MUFU.EX2 R114, R114 ;  /* 0x0000007200727308 */ /* 0x000fe20000000800 */
[-C--:B---3--:R-:W-:Y:S01]  /*2200*/  FMUL R24, R24, R142.reuse ;  /* 0x0000008e18187220 */ /* 0x088fe20000400000 */
[-C--:B------:R-:W-:Y:S01]  /*2210*/  FMUL R25, R25, R142.reuse ;  /* 0x0000008e19197220 */ /* 0x080fe20000400000 */
[-C--:B------:R-:W-:Y:S01]  /*2220*/  FMUL R28, R28, R142.reuse ;  /* 0x0000008e1c1c7220 */ /* 0x080fe20000400000 */
[-C--:B------:R-:W-:Y:S01]  /*2230*/  FMUL R29, R29, R142.reuse ;  /* 0x0000008e1d1d7220 */ /* 0x080fe20000400000 */
[-C--:B------:R-:W-:Y:S01]  /*2240*/  FMUL R32, R32, R142.reuse ;  /* 0x0000008e20207220 */ /* 0x080fe20000400000 */
[-C--:B------:R-:W-:Y:S01]  /*2250*/  FMUL R33, R33, R142.reuse ;  /* 0x0000008e21217220 */ /* 0x080fe20000400000 */
[-C--:B------:R-:W-:Y:S01]  /*2260*/  FMUL R36, R36, R142.reuse ;  /* 0x0000008e24247220 */ /* 0x080fe20000400000 */
[----:B------:R-:W3:Y:S01]  /*2270*/  MUFU.EX2 R115, R115 ;  /* 0x0000007300737308 */ /* 0x000ee20000000800 */
[-C--:B------:R-:W-:Y:S01]  /*2280*/  FMUL R37, R37, R142.reuse ;  /* 0x0000008e25257220 */ /* 0x080fe20000400000 */
[-C--:B------:R-:W-:Y:S01]  /*2290*/  FMUL R40, R40, R142.reuse ;  /* 0x0000008e28287220 */ /* 0x080fe20000400000 */
[-C--:B------:R-:W-:Y:S01]  /*22a0*/  FMUL R41, R41, R142.reuse ;  /* 0x0000008e29297220 */ /* 0x080fe20000400000 */
[-C--:B------:R-:W-:Y:S01]  /*22b0*/  FMUL R44, R44, R142.reuse ;  /* 0x0000008e2c2c7220 */ /* 0x080fe20000400000 */
[-C--:B------:R-:W-:Y:S01]  /*22c0*/  FMUL R45, R45, R142.reuse ;  /* 0x0000008e2d2d7220 */ /* 0x080fe20000400000 */
[-C--:B------:R-:W-:Y:S01]  /*22d0*/  FMUL R48, R48, R142.reuse ;  /* 0x0000008e30307220 */ /* 0x080fe20000400000 */
[-C--:B------:R-:W-:Y:S01]  /*22e0*/  FMUL R49, R49, R142.reuse ;  /* 0x0000008e31317220 */ /* 0x080fe20000400000 */
[----:B------:R-:W-:Y:S01]  /*22f0*/  MUFU.EX2 R118, R118 ;  /* 0x0000007600767308 */ /* 0x000fe20000000800 */
[-C--:B------:R-:W-:Y:S01]  /*2300*/  FMUL R52, R52, R142.reuse ;  /* 0x0000008e34347220 */ /* 0x080fe20000400000 */
[----:B------:R-:W-:Y:S01]  /*2310*/  FMUL R53, R53, R142 ;  /* 0x0000008e35357220 */ /* 0x000fe20000400000 */
[-C--:B-1----:R-:W-:Y:S01]  /*2320*/  FMUL R26, R26, R143.reuse ;  /* 0x0000008f1a1a7220 */ /* 0x082fe20000400000 */
[-C--:B------:R-:W-:Y:S01]  /*2330*/  FMUL R27, R27, R143.reuse ;  /* 0x0000008f1b1b7220 */ /* 0x080fe20000400000 */
[-C--:B------:R-:W-:Y:S01]  /*2340*/  FMUL R30, R30, R143.reuse ;  /* 0x0000008f1e1e7220 */ /* 0x080fe20000400000 */
[-C--:B------:R-:W-:Y:S01]  /*2350*/  FMUL R31, R31, R143.reuse ;  /* 0x0000008f1f1f7220 */ /* 0x080fe20000400000 */
[-C--:B------:R-:W-:Y:S01]  /*2360*/  FMUL R34, R34, R143.reuse ;  /* 0x0000008f22227220 */ /* 0x080fe20000400000 */
[----:B------:R-:W1:Y:S01]  /*2370*/  MUFU.EX2 R119, R119 ;  /* 0x0000007700777308 */ /* 0x000e620000000800 */
        /* <DEDUP_REMOVED lines=9> */
[-C--:B------:R-:W-:Y:S01]  /*2410*/  FMUL R51, R51, R143.reuse ;  /* 0x0000008f33337220 */ /* 0x080fe20000400000 */
[-C--:B------:R-:W-:Y:S01]  /*2420*/  FMUL R54, R54, R143.reuse ;  /* 0x0000008f36367220 */ /* 0x080fe20000400000 */
[----:B------:R-:W-:Y:S01]  /*2430*/  FMUL R55, R55, R143 ;  /* 0x0000008f37377220 */ /* 0x000fe20000400000 */
[----:B---3--:R-:W-:Y:S01]  /*2440*/  F2FP.F16.F32.PACK_AB R125, R115, R114 ;  /* 0x00000072737d723e */ /* 0x008fe200000000ff */
[----:B------:R-:W-:Y:S01]  /*2450*/  FADD R114, R114, R111 ;  /* 0x0000006f72727221 */ /* 0x000fe20000000000 */
[----:B--2---:R-:W-:Y:S01]  /*2460*/  FADD R16, R116, R19 ;  /* 0x0000001374107221 */ /* 0x004fe20000000000 */
[----:B------:R-:W2:Y:S01]  /*2470*/  MUFU.EX2 R89, R89 ;  /* 0x0000005900597308 */ /* 0x000ea20000000800 */
[----:B-1----:R-:W-:Y:S01]  /*2480*/  F2FP.F16.F32.PACK_AB R127, R119, R118 ;  /* 0x00000076777f723e */ /* 0x002fe200000000ff */
[----:B------:R-:W-:Y:S01]  /*2490*/  FADD R115, R115, R114 ;  /* 0x0000007273737221 */ /* 0x000fe20000000000 */
[----:B------:R-:W-:-:S03]  /*24a0*/  MOV R19, R137 ;  /* 0x0000008900137202 */ /* 0x000fc60000000f00 */
[----:B------:R-:W-:Y:S02]  /*24b0*/  FADD R118, R118, R115 ;  /* 0x0000007376767221 */ /* 0x000fe40000000000 */
[----:B------:R-:W-:Y:S02]  /*24c0*/  MUFU.EX2 R92, R92 ;  /* 0x0000005c005c7308 */ /* 0x000fe40000000800 */
[----:B------:R-:W-:-:S05]  /*24d0*/  FADD R118, R119, R118 ;  /* 0x0000007677767221 */ /* 0x000fca0000000000 */
[----:B------:R-:W1:Y:S01]  /*24e0*/  SHFL.BFLY PT, R21, R118, 0x2, 0x1f ;  /* 0x0c401f0076157f89 */ /* 0x000e6200000e0000 */
[----:B------:R-:W3:Y:S01]  /*24f0*/  MUFU.EX2 R93, R93 ;  /* 0x0000005d005d7308 */ /* 0x000ee20000000800 */
[----:B--2---:R-:W-:Y:S01]  /*2500*/  F2FP.F16.F32.PACK_AB R128, R89, R88 ;  /* 0x000000585980723e */ /* 0x004fe200000000ff */
[----:B------:R-:W-:-:S06]  /*2510*/  FADD R89, R88, R89 ;  /* 0x0000005958597221 */ /* 0x000fcc0000000000 */
[----:B------:R-:W-:Y:S08]  /*2520*/  MUFU.EX2 R96, R96 ;  /* 0x0000006000607308 */ /* 0x000ff00000000800 */
[----:B------:R-:W2:Y:S01]  /*2530*/  MUFU.EX2 R97, R97 ;  /* 0x0000006100617308 */ /* 0x000ea20000000800 */
[----:B---3--:R-:W-:Y:S01]  /*2540*/  F2FP.F16.F32.PACK_AB R130, R93, R92 ;  /* 0x0000005c5d82723e */ /* 0x008fe200000000ff */
[----:B------:R-:W-:-:S04]  /*2550*/  FADD R92, R92, R89 ;  /* 0x000000595c5c7221 */ /* 0x000fc80000000000 */
[----:B------:R-:W-:Y:S01]  /*2560*/  FADD R93, R93, R92 ;  /* 0x0000005c5d5d7221 */ /* 0x000fe20000000000 */
[----:B-1----:R-:W-:Y:S01]  /*2570*/  FADD R22, R118, R21 ;  /* 0x0000001576167221 */ /* 0x002fe20000000000 */
[----:B------:R-:W-:Y:S01]  /*2580*/  MUFU.EX2 R100, R100 ;  /* 0x0000006400647308 */ /* 0x000fe20000000800 */
[----:B------:R-:W-:-:S07]  /*2590*/  MOV R21, R139 ;  /* 0x0000008b00157202 */ /* 0x000fce0000000f00 */
[----:B------:R-:W1:Y:S01]  /*25a0*/  MUFU.EX2 R101, R101 ;  /* 0x0000006500657308 */ /* 0x000e620000000800 */
[----:B--2---:R-:W-:Y:S01]  /*25b0*/  F2FP.F16.F32.PACK_AB R132, R97, R96 ;  /* 0x000000606184723e */ /* 0x004fe200000000ff */
[----:B------:R-:W-:-:S04]  /*25c0*/  FADD R96, R96, R93 ;  /* 0x0000005d60607221 */ /* 0x000fc80000000000 */
[----:B------:R-:W-:Y:S02]  /*25d0*/  FADD R97, R97, R96 ;  /* 0x0000006061617221 */ /* 0x000fe40000000000 */
[----:B------:R-:W-:Y:S08]  /*25e0*/  MUFU.EX2 R90, R90 ;  /* 0x0000005a005a7308 */ /* 0x000ff00000000800 */
[----:B------:R-:W2:Y:S01]  /*25f0*/  MUFU.EX2 R91, R91 ;  /* 0x0000005b005b7308 */ /* 0x000ea20000000800 */
[----:B-1----:R-:W-:Y:S01]  /*2600*/  F2FP.F16.F32.PACK_AB R134, R101, R100 ;  /* 0x000000646586723e */ /* 0x002fe200000000ff */
[----:B------:R-:W-:Y:S01]  /*2610*/  FADD R100, R100, R97 ;  /* 0x0000006164647221 */ /* 0x000fe20000000000 */
[----:B------:R-:W-:-:S03]  /*2620*/  MOV R97, UR29 ;  /* 0x0000001d00617c02 */ /* 0x000fc60008000f00 */
[----:B------:R-:W-:Y:S02]  /*2630*/  FADD R100, R101, R100 ;  /* 0x0000006465647221 */ /* 0x000fe40000000000 */
[----:B------:R-:W-:Y:S01]  /*2640*/  MUFU.EX2 R94, R94 ;  /* 0x0000005e005e7308 */ /* 0x000fe20000000800 */
[----:B------:R-:W-:Y:S02]  /*2650*/  IMAD.WIDE R136, R97, 0x40, R18 ;  /* 0x0000004061887825 */ /* 0x000fe400078e0212 */
[----:B------:R-:W1:Y:S05]  /*2660*/  SHFL.BFLY PT, R23, R100, 0x2, 0x1f ;  /* 0x0c401f0064177f89 */ /* 0x000e6a00000e0000 */
[----:B------:R-:W3:Y:S01]  /*2670*/  MUFU.EX2 R95, R95 ;  /* 0x0000005f005f7308 */ /* 0x000ee20000000800 */
[----:B--2---:R-:W-:Y:S01]  /*2680*/  F2FP.F16.F32.PACK_AB R129, R91, R90 ;  /* 0x0000005a5b81723e */ /* 0x004fe200000000ff */
[----:B------:R-:W-:-:S06]  /*2690*/  FADD R91, R90, R91 ;  /* 0x0000005b5a5b7221 */ /* 0x000fcc0000000000 */
[----:B------:R-:W-:Y:S08]  /*26a0*/  MUFU.EX2 R98, R98 ;  /* 0x0000006200627308 */ /* 0x000ff00000000800 */
[----:B------:R-:W2:Y:S01]  /*26b0*/  MUFU.EX2 R99, R99 ;  /* 0x0000006300637308 */ /* 0x000ea20000000800 */
[----:B---3--:R-:W-:Y:S01]  /*26c0*/  F2FP.F16.F32.PACK_AB R131, R95, R94 ;  /* 0x0000005e5f83723e */ /* 0x008fe200000000ff */
[----:B------:R-:W-:Y:S01]  /*26d0*/  FADD R94, R94, R91 ;  /* 0x0000005b5e5e7221 */ /* 0x000fe20000000000 */
[----:B-1----:R-:W-:-:S02]  /*26e0*/  FADD R88, R100, R23 ;  /* 0x0000001764587221 */ /* 0x002fc40000000000 */
[----:B------:R-:W1:Y:S01]  /*26f0*/  SHFL.BFLY PT, R23, R16, 0x1, 0x1f ;  /* 0x0c201f0010177f89 */ /* 0x000e6200000e0000 */
[----:B------:R-:W-:Y:S02]  /*2700*/  FADD R95, R95, R94 ;  /* 0x0000005e5f5f7221 */ /* 0x000fe40000000000 */
[----:B------:R-:W-:Y:S01]  /*2710*/  MUFU.EX2 R102, R102 ;  /* 0x0000006600667308 */ /* 0x000fe20000000800 */
[----:B------:R-:W3:Y:S07]  /*2720*/  SHFL.BFLY PT, R91, R88, 0x1, 0x1f ;  /* 0x0c201f00585b7f89 */ /* 0x000eee00000e0000 */
[----:B------:R-:W4:Y:S01]  /*2730*/  MUFU.EX2 R103, R103 ;  /* 0x0000006700677308 */ /* 0x000f220000000800 */
[----:B--2---:R-:W-:Y:S01]  /*2740*/  F2FP.F16.F32.PACK_AB R133, R99, R98 ;  /* 0x000000626385723e */ /* 0x004fe200000000ff */
[----:B------:R-:W-:Y:S01]  /*2750*/  FADD R98, R98, R95 ;  /* 0x0000005f62627221 */ /* 0x000fe20000000000 */
[----:B------:R-:W-:-:S03]  /*2760*/  MOV R95, UR21 ;  /* 0x00000015005f7c02 */ /* 0x000fc60008000f00 */
[----:B------:R-:W-:Y:S01]  /*2770*/  FADD R99, R99, R98 ;  /* 0x0000006263637221 */ /* 0x000fe20000000000 */
[----:B------:R-:W-:Y:S01]  /*2780*/  LEA R95, R95, R140, 0xc ;  /* 0x0000008c5f5f7211 */ /* 0x000fe200078e60ff */
[----:B-1----:R-:W-:Y:S01]  /*2790*/  FADD R16, R16, R23 ;  /* 0x0000001710107221 */ /* 0x002fe20000000000 */
[C---:B----4-:R-:W-:Y:S01]  /*27a0*/  F2FP.F16.F32.PACK_AB R135, R103.reuse, R102 ;  /* 0x000000666787723e */ /* 0x050fe200000000ff */
[----:B------:R-:W-:Y:S01]  /*27b0*/  FADD R102, R102, R99 ;  /* 0x0000006366667221 */ /* 0x000fe20000000000 */
[----:B------:R-:W-:Y:S01]  /*27c0*/  MOV R99, UR28 ;  /* 0x0000001c00637c02 */ /* 0x000fe20008000f00 */
[----:B---3--:R-:W-:Y:S01]  /*27d0*/  FADD R91, R88, R91 ;  /* 0x0000005b585b7221 */ /* 0x008fe20000000000 */
[----:B------:R-:W-:Y:S01]  /*27e0*/  WARPGROUP.ARRIVE ;  /* 0x00000000000079c5 */ /* 0x000fe20000000000 */
[----:B------:R-:W-:Y:S01]  /*27f0*/  FADD R102, R103, R102 ;  /* 0x0000006667667221 */ /* 0x000fe20000000000 */
[----:B------:R-:W-:Y:S01]  /*2800*/  FFMA R12, R15, R12, R16 ;  /* 0x0000000c0f0c7223 */ /* 0x000fe20000000010 */
[----:B------:R-:W-:-:S04]  /*2810*/  IMAD.WIDE R138, R99, 0x40, R20 ;  /* 0x00000040638a7825 */ /* 0x000fc800078e0214 */
[----:B------:R-:W-:Y:S01]  /*2820*/  FFMA R10, R142, R10, R91 ;  /* 0x0000000a8e0a7223 */ /* 0x000fe2000000005b */
[----:B------:R-:W-:Y:S01]  /*2830*/  MOV R15, R8 ;  /* 0x00000008000f7202 */ /* 0x000fe20000000f00 */
[----:B------:R-:W-:Y:S01]  /*2840*/  HGMMA.64x64x16.F32 R56, R120, gdesc[UR4].tnspB, R56 ;  /* 0x40e0000478387df0 */ /* 0x000fe20008700838 */
[----:B------:R-:W1:Y:S01]  /*2850*/  SHFL.BFLY PT, R89, R102, 0x2, 0x1f ;  /* 0x0c401f0066597f89 */ /* 0x000e6200000e0000 */
[----:B------:R-:W-:Y:S01]  /*2860*/  MOV R16, R17 ;  /* 0x0000001100107202 */ /* 0x000fe20000000f00 */
[----:B-1----:R-:W-:Y:S02]  /*2870*/  FADD R90, R102, R89 ;  /* 0x00000059665a7221 */ /* 0x002fe40000000000 */
[----:B------:R-:W1:Y:S04]  /*2880*/  SHFL.BFLY PT, R89, R22, 0x1, 0x1f ;  /* 0x0c201f0016597f89 */ /* 0x000e6800000e0000 */
[----:B------:R-:W2:Y:S01]  /*2890*/  SHFL.BFLY PT, R93, R90, 0x1, 0x1f ;  /* 0x0c201f005a5d7f89 */ /* 0x000ea200000e0000 */
[----:B-1----:R-:W-:Y:S01]  /*28a0*/  FADD R22, R22, R89 ;  /* 0x0000005916167221 */ /* 0x002fe20000000000 */
[----:B--2---:R-:W-:-:S03]  /*28b0*/  FADD R90, R90, R93 ;  /* 0x0000005d5a5a7221 */ /* 0x004fc60000000000 */
[----:B------:R-:W-:Y:S01]  /*28c0*/  FFMA R11, R141, R11, R22 ;  /* 0x0000000b8d0b7223 */ /* 0x000fe20000000016 */
[----:B------:R-:W-:Y:S01]  /*28d0*/  FFMA R9, R143, R9, R90 ;  /* 0x000000098f097223 */ /* 0x000fe2000000005a */
[----:B------:R-:W-:Y:S04]  /*28e0*/  HGMMA.64x64x16.F32 R56, R124, gdesc[UR8].tnspB, R56 ;  /* 0x40e000087c387df0 */ /* 0x000fe80008700838 */
[----:B------:R-:W-:Y:S04]  /*28f0*/  HGMMA.64x64x16.F32 R24, R128, gdesc[UR4].tnspB, R24 ;  /* 0x40e0000480187df0 */ /* 0x000fe80008700818 */
[----:B------:R-:W-:Y:S01]  /*2900*/  HGMMA.64x64x16.F32 R24, R132, gdesc[UR8].tnspB, R24, gsb0 ;  /* 0x40e0000884187df0 */ /* 0x000fe20008000818 */
[----:B------:R-:W-:Y:S06]  /*2910*/  BAR.SYNC.DEFER_BLOCKING 0x0 ;  /* 0x0000000000007b1d */ /* 0x000fec0000010000 */
[----:B------:R-:W-:Y:S01]  /*2920*/  @!PT LDS RZ, [RZ] ;  /* 0x00000000fffff984 */ /* 0x000fe20000000800 */
[----:B------:R-:W-:Y:S01]  /*2930*/  @!PT LDS RZ, [RZ] ;  /* 0x00000000fffff984 */ /* 0x000fe20000000800 */
[----:B------:R-:W-:Y:S01]  /*2940*/  @!PT LDS RZ, [RZ] ;  /* 0x00000000fffff984 */ /* 0x000fe20000000800 */
[----:B------:R-:W-:Y:S04]  /*2950*/  LDGSTS.E.BYPASS.128 [R95+0x8000], desc[UR26][R20.64], !P0 ;  /* 0x08000000145f7fae */ /* 0x000fe8000c101c5a */
[----:B------:R-:W0:Y:S04]  /*2960*/  LDGDEPBAR ;  /* 0x00000000000079af */ /* 0x000e280000000000 */
[----:B------:R1:W-:Y:S01]  /*2970*/  LDGSTS.E.BYPASS.128 [R95+0xb000], desc[UR26][R18.64], !P0 ;  /* 0x0b000000125f7fae */ /* 0x0003e2000c101c5a */
[----:B------:R-:W-:-:S03]  /*2980*/  PLOP3.LUT P0, PT, PT, PT, UP0, 0x80, 0x0 ;  /* 0x000000000000781c */ /* 0x000fc60003f0f008 */
[----:B------:R-:W0:Y:S01]  /*2990*/  LDGDEPBAR ;  /* 0x00000000000079af */ /* 0x000e220000000000 */
[----:B-1----:R-:W-:Y:S02]  /*29a0*/  MOV R18, R13 ;  /* 0x0000000d00127202 */ /* 0x002fe40000000f00 */
[----:B------:R-:W-:-:S07]  /*29b0*/  MOV R19, R14 ;  /* 0x0000000e00137202 */ /* 0x000fce0000000f00 */
[----:B------:R-:W-:Y:S05]  /*29c0*/  @!P0 BRA `(.L_x_0) ;  /* 0xffffffe800188947 */ /* 0x000fea000383ffff */
[C---:B------:R-:W-:Y:S01]  /*29d0*/  FMUL R15, R12.reuse, 8388608 ;  /* 0x4b0000000c0f7820 */ /* 0x040fe20000400000 */
[C---:B------:R-:W-:Y:S01]  /*29e0*/  FMUL R19, R12.reuse, 0.25 ;  /* 0x3e8000000c137820 */ /* 0x040fe20000400000 */
[C---:B------:R-:W-:Y:S01]  /*29f0*/  FSETP.GEU.AND P2, PT, R12.reuse, 1.175494350822287508e-38, PT ;  /* 0x008000000c00780b */ /* 0x040fe20003f4e000 */
[C---:B------:R-:W-:Y:S01]  /*2a00*/  FMUL R16, R11.reuse, 8388608 ;  /* 0x4b0000000b107820 */ /* 0x040fe20000400000 */
[----:B------:R-:W-:Y:S01]  /*2a10*/  FSETP.GT.AND P4, PT, |R12|, 8.50705917302346158658e+37, PT ;  /* 0x7e8000000c00780b */ /* 0x000fe20003f84200 */
[----:B------:R-:W-:Y:S02]  /*2a20*/  WARPGROUP.DEPBAR.LE gsb0, 0x0 ;  /* 0x00008000000079c5 */ /* 0x000fe40000010000 */
[C---:B------:R-:W-:Y:S01]  /*2a30*/  FSETP.GEU.AND P1, PT, R11.reuse, 1.175494350822287508e-38, PT ;  /* 0x008000000b00780b */ /* 0x040fe20003f2e000 */
[C---:B------:R-:W-:Y:S01]  /*2a40*/  FMUL R18, R11.reuse, 0.25 ;  /* 0x3e8000000b127820 */ /* 0x040fe20000400000 */
[----:B------:R-:W-:Y:S01]  /*2a50*/  FMUL R21, R56, 0.25 ;  /* 0x3e80000038157820 */ /* 0x000fe20000400000 */
[----:B------:R-:W-:Y:S01]  /*2a60*/  FSETP.GT.AND P6, PT, |R11|, 8.50705917302346158658e+37, PT ;  /* 0x7e8000000b00780b */ /* 0x000fe20003fc4200 */
[----:B------:R-:W-:Y:S01]  /*2a70*/  FMUL R20, R65, 0.25 ;  /* 0x3e80000041147820 */ /* 0x000fe20000400000 */
[----:B------:R-:W-:Y:S01]  /*2a80*/  FSETP.GEU.AND P0, PT, |R12|, 1.175494350822287508e-38, PT ;  /* 0x008000000c00780b */ /* 0x000fe20003f0e200 */
[----:B------:R-:W-:Y:S01]  /*2a90*/  FMUL R117, R86, 0.25 ;  /* 0x3e80000056757820 */ /* 0x000fe20000400000 */
[-C--:B------:R-:W-:Y:S01]  /*2aa0*/  FSEL R15, R15, R12.reuse, !P2 ;  /* 0x0000000c0f0f7208 */ /* 0x080fe20005000000 */
[----:B------:R-:W-:Y:S01]  /*2ab0*/  FMUL R119, R24, 0.25 ;  /* 0x3e80000018777820 */ /* 0x000fe20000400000 */
[----:B------:R-:W-:Y:S01]  /*2ac0*/  FSEL R19, R19, R12, P4 ;  /* 0x0000000c13137208 */ /* 0x000fe20002000000 */
[----:B------:R-:W-:Y:S01]  /*2ad0*/  FMUL R123, R32, 0.25 ;  /* 0x3e800000207b7820 */ /* 0x000fe20000400000 */
[-C--:B------:R-:W-:Y:S01]  /*2ae0*/  FSEL R12, R16, R11.reuse, !P1 ;  /* 0x0000000b100c7208 */ /* 0x080fe20004800000 */
[----:B------:R-:W-:Y:S01]  /*2af0*/  FMUL R16, R57, 0.25 ;  /* 0x3e80000039107820 */ /* 0x000fe20000400000 */
[----:B------:R-:W-:Y:S01]  /*2b00*/  FSETP.GEU.AND P3, PT, |R11|, 1.175494350822287508e-38, PT ;  /* 0x008000000b00780b */ /* 0x000fe20003f6e200 */
[----:B------:R-:W-:Y:S01]  /*2b10*/  FMUL R135, R44, 0.25 ;  /* 0x3e8000002c877820 */ /* 0x000fe20000400000 */
[----:B------:R-:W-:Y:S01]  /*2b20*/  FSEL R88, R18, R11, P6 ;  /* 0x0000000b12587208 */ /* 0x000fe20003000000 */
        /* <DEDUP_REMOVED lines=54> */
[C---:B------:R-:W-:Y:S01]  /*2e90*/  FMUL R11, R10.reuse, 8388608 ;  /* 0x4b0000000a0b7820 */ /* 0x040fe20000400000 */
[----:B------:R-:W-:Y:S01]  /*2ea0*/  FSEL R85, R21, R82, P6 ;  /* 0x0000005215557208 */ /* 0x000fe20003000000 */
[C---:B------:R-:W-:Y:S01]  /*2eb0*/  FMUL R21, R10.reuse, 0.25 ;  /* 0x3e8000000a157820 */ /* 0x040fe20000400000 */
[C---:B------:R-:W-:Y:S01]  /*2ec0*/  FSETP.GEU.AND P4, PT, R10.reuse, 1.175494350822287508e-38, PT ;  /* 0x008000000a00780b */ /* 0x040fe20003f8e000 */
[----:B------:R-:W-:Y:S01]  /*2ed0*/  @!P0 FMUL R19, R19, 16777216 ;  /* 0x4b80000013138820 */ /* 0x000fe20000400000 */
[----:B------:R-:W-:Y:S01]  /*2ee0*/  FSETP.GT.AND P5, PT, |R10|, 8.50705917302346158658e+37, PT ;  /* 0x7e8000000a00780b */ /* 0x000fe20003fa4200 */
[----:B------:R-:W-:Y:S01]  /*2ef0*/  @!P0 FMUL R23, R23, 16777216 ;  /* 0x4b80000017178820 */ /* 0x000fe20000400000 */
[----:B------:R-:W-:Y:S01]  /*2f00*/  FSEL R69, R69, R66, P6 ;  /* 0x0000004245457208 */ /* 0x000fe20003000000 */
[----:B------:R-:W-:Y:S01]  /*2f10*/  @!P0 FMUL R57, R57, 16777216 ;  /* 0x4b80000039398820 */ /* 0x000fe20000400000 */
[----:B------:R-:W-:Y:S01]  /*2f20*/  FSEL R75, R20, R75, P6 ;  /* 0x0000004b144b7208 */ /* 0x000fe20003000000 */
[----:B------:R-:W-:Y:S01]  /*2f30*/  @!P0 FMUL R89, R89, 16777216 ;  /* 0x4b80000059598820 */ /* 0x000fe20000400000 */
[----:B------:R-:W-:Y:S01]  /*2f40*/  FSEL R83, R18, R83, P6 ;  /* 0x0000005312537208 */ /* 0x000fe20003000000 */
[----:B------:R-:W-:Y:S01]  /*2f50*/  FMUL R18, R33, 0.25 ;  /* 0x3e80000021127820 */ /* 0x000fe20000400000 */
[----:B------:R-:W-:Y:S01]  /*2f60*/  FSEL R117, R117, R86, P6 ;  /* 0x0000005675757208 */ /* 0x000fe20003000000 */
[----:B------:R-:W-:Y:S01]  /*2f70*/  @!P0 FMUL R91, R91, 16777216 ;  /* 0x4b8000005b5b8820 */ /* 0x000fe20000400000 */
[----:B------:R-:W-:Y:S01]  /*2f80*/  FSEL R87, R16, R87, P6 ;  /* 0x0000005710577208 */ /* 0x000fe20003000000 */
[----:B------:R-:W-:Y:S01]  /*2f90*/  FMUL R16, R29, 0.25 ;  /* 0x3e8000001d107820 */ /* 0x000fe20000400000 */
[----:B------:R-:W-:Y:S01]  /*2fa0*/  FSETP.GEU.AND P6, PT, |R10|, 1.175494350822287508e-38, PT ;  /* 0x008000000a00780b */ /* 0x000fe20003fce200 */
[----:B------:R-:W-:Y:S01]  /*2fb0*/  @!P0 FMUL R93, R93, 16777216 ;  /* 0x4b8000005d5d8820 */ /* 0x000fe20000400000 */
[-C--:B------:R-:W-:Y:S01]  /*2fc0*/  FSEL R11, R11, R10.reuse, !P4 ;  /* 0x0000000a0b0b7208 */ /* 0x080fe20006000000 */
[----:B------:R-:W-:Y:S01]  /*2fd0*/  @!P0 FMUL R95, R95, 16777216 ;  /* 0x4b8000005f5f8820 */ /* 0x000fe20000400000 */
        /* <DEDUP_REMOVED lines=21> */
[----:B------:R-:W-:Y:S01]  /*3130*/  @!P0 FMUL R97, R97, 16777216 ;  /* 0x4b80000061618820 */ /* 0x000fe20000400000 */
[----:B------:R-:W-:Y:S01]  /*3140*/  FSEL R49, R16, R49, P5 ;  /* 0x0000003110317208 */ /* 0x000fe20002800000 */
[----:B------:R-:W-:Y:S01]  /*3150*/  @!P0 FMUL R99, R99, 16777216 ;  /* 0x4b80000063638820 */ /* 0x000fe20000400000 */
[----:B------:R-:W-:Y:S01]  /*3160*/  FSEL R137, R21, R48, P5 ;  /* 0x0000003015897208 */ /* 0x000fe20002800000 */
[----:B------:R-:W-:Y:S01]  /*3170*/  @!P0 FMUL R101, R101, 16777216 ;  /* 0x4b80000065658820 */ /* 0x000fe20000400000 */
[----:B------:R-:W-:Y:S01]  /*3180*/  @!P0 FMUL R103, R103, 16777216 ;  /* 0x4b80000067678820 */ /* 0x000fe20000400000 */
[----:B------:R-:W-:Y:S01]  /*3190*/  @!P0 FMUL R105, R105, 16777216 ;  /* 0x4b80000069698820 */ /* 0x000fe20000400000 */
[----:B------:R-:W-:Y:S01]  /*31a0*/  @!P0 FMUL R107, R107, 16777216 ;  /* 0x4b8000006b6b8820 */ /* 0x000fe20000400000 */
[----:B------:R-:W-:Y:S01]  /*31b0*/  @!P0 FMUL R109, R109, 16777216 ;  /* 0x4b8000006d6d8820 */ /* 0x000fe20000400000 */
[----:B------:R-:W-:Y:S01]  /*31c0*/  @!P0 FMUL R111, R111, 16777216 ;  /* 0x4b8000006f6f8820 */ /* 0x000fe20000400000 */
[----:B------:R-:W-:Y:S01]  /*31d0*/  @!P0 FMUL R113, R113, 16777216 ;  /* 0x4b80000071718820 */ /* 0x000fe20000400000 */
[----:B------:R-:W-:Y:S01]  /*31e0*/  @!P0 FMUL R115, R115, 16777216 ;  /* 0x4b80000073738820 */ /* 0x000fe20000400000 */
[----:B------:R-:W-:Y:S01]  /*31f0*/  FMUL R10, R9, 8388608 ;  /* 0x4b000000090a7820 */ /* 0x000fe20000400000 */
        /* <DEDUP_REMOVED lines=17> */
[C---:B------:R-:W-:Y:S01]  /*3310*/  FMUL R16, R9.reuse, 0.25 ;  /* 0x3e80000009107820 */ /* 0x040fe20000400000 */
[C---:B------:R-:W-:Y:S01]  /*3320*/  FSETP.GEU.AND P0, PT, R9.reuse, 1.175494350822287508e-38, PT ;  /* 0x008000000900780b */ /* 0x040fe20003f0e000 */
[----:B------:R-:W-:Y:S01]  /*3330*/  FMUL R21, R26, 0.25 ;  /* 0x3e8000001a157820 */ /* 0x000fe20000400000 */
[----:B------:R-:W-:Y:S01]  /*3340*/  FSETP.GT.AND P3, PT, |R9|, 8.50705917302346158658e+37, PT ;  /* 0x7e8000000900780b */ /* 0x000fe20003f64200 */
[----:B------:R-:W-:Y:S01]  /*3350*/  @!P6 FMUL R68, R68, 16777216 ;  /* 0x4b8000004444e820 */ /* 0x000fe20000400000 */
[----:B------:R-:W-:Y:S01]  /*3360*/  FSEL R119, R119, R24, P5 ;  /* 0x0000001877777208 */ /* 0x000fe20002800000 */
[----:B------:R-:W-:Y:S01]  /*3370*/  MUFU.RCP R22, R19 ;  /* 0x0000001300167308 */ /* 0x000fe20000001000 */
[----:B------:R-:W-:Y:S01]  /*3380*/  FSEL R123, R123, R32, P5 ;  /* 0x000000207b7b7208 */ /* 0x000fe20002800000 */
[----:B------:R-:W-:Y:S01]  /*3390*/  USHF.L.U32 UR9, UR31, 0x8, URZ ;  /* 0x000000081f097899 */ /* 0x000fe2000800063f */
[----:B------:R-:W-:Y:S01]  /*33a0*/  FSEL R135, R135, R44, P5 ;  /* 0x0000002c87877208 */ /* 0x000fe20002800000 */
[----:B------:R-:W-:Y:S01]  /*33b0*/  @!P6 FMUL R25, R25, 16777216 ;  /* 0x4b8000001919e820 */ /* 0x000fe20000400000 */
[----:B------:R-:W-:Y:S01]  /*33c0*/  FSEL R139, R33, R52, P5 ;  /* 0x00000034218b7208 */ /* 0x000fe20002800000 */
[----:B------:R-:W-:Y:S01]  /*33d0*/  IMAD.MOV.U32 R28, RZ, RZ, 0x6540 ;  /* 0x00006540ff1c7424 */ /* 0x000fe200078e00ff */
[----:B------:R-:W-:Y:S01]  /*33e0*/  FSEL R53, R18, R53, P5 ;  /* 0x0000003512357208 */ /* 0x000fe20002800000 */
[----:B------:R-:W-:Y:S01]  /*33f0*/  FMUL R18, R27, 0.25 ;  /* 0x3e8000001b127820 */ /* 0x000fe20000400000 */
[----:B------:R-:W-:Y:S01]  /*3400*/  FSETP.GEU.AND P5, PT, |R9|, 1.175494350822287508e-38, PT ;  /* 0x008000000900780b */ /* 0x000fe20003fae200 */
[----:B------:R-:W1:Y:S01]  /*3410*/  MUFU.RCP R68, R68 ;  /* 0x0000004400447308 */ /* 0x000e620000001000 */
[-C--:B------:R-:W-:Y:S01]  /*3420*/  FSEL R10, R10, R9.reuse, !P0 ;  /* 0x000000090a0a7208 */ /* 0x080fe20004000000 */
[----:B------:R-:W-:Y:S01]  /*3430*/  @!P6 FMUL R29, R29, 16777216 ;  /* 0x4b8000001d1de820 */ /* 0x000fe20000400000 */
        /* <DEDUP_REMOVED lines=24> */
[----:B------:R-:W-:Y:S01]  /*35c0*/  @!P5 FMUL R41, R41, 16777216 ;  /* 0x4b8000002929d820 */ /* 0x000fe20000400000 */
[----:B------:R-:W-:Y:S01]  /*35d0*/  FSEL R102, R18, R47, P3 ;  /* 0x0000002f12667208 */ /* 0x000fe20001800000 */
[----:B------:R-:W2:Y:S01]  /*35e0*/  MUFU.RCP R88, R88 ;  /* 0x0000005800587308 */ /* 0x000ea20000001000 */
[----:B------:R-:W-:Y:S01]  /*35f0*/  SHF.L.U32 R21, R4, 0x4, RZ ;  /* 0x0000000404157819 */ /* 0x000fe200000006ff */
[----:B-1----:R-:W-:Y:S01]  /*3600*/  FMUL R70, R68, R25 ;  /* 0x0000001944467220 */ /* 0x002fe20000400000 */
[----:B------:R-:W-:Y:S01]  /*3610*/  FSEL R96, R16, R43, P3 ;  /* 0x0000002b10607208 */ /* 0x000fe20001800000 */
[----:B------:R-:W-:Y:S01]  /*3620*/  FMUL R16, R51, 0.25 ;  /* 0x3e80000033107820 */ /* 0x000fe20000400000 */
[----:B------:R-:W-:Y:S01]  /*3630*/  SHF.L.U32 R18, R4, 0x1, RZ ;  /* 0x0000000104127819 */ /* 0x000fe200000006ff */
[----:B------:R-:W-:Y:S01]  /*3640*/  FMUL R30, R22, R23 ;  /* 0x00000017161e7220 */ /* 0x000fe20000400000 */
[----:B------:R-:W-:Y:S01]  /*3650*/  FSEL R112, R9, R54, P3 ;  /* 0x0000003609707208 */ /* 0x000fe20001800000 */
[----:B------:R-:W1:Y:S01]  /*3660*/  MUFU.RCP R41, R41 ;  /* 0x0000002900297308 */ /* 0x000e620000001000 */
[----:B------:R-:W-:Y:S01]  /*3670*/  LOP3.LUT R21, R21, 0x1c0, RZ, 0xc0, !PT ;  /* 0x000001c015157812 */ /* 0x000fe200078ec0ff */
[----:B------:R-:W-:Y:S01]  /*3680*/  @!P6 FMUL R45, R45, 16777216 ;  /* 0x4b8000002d2de820 */ /* 0x000fe20000400000 */
[----:B------:R-:W-:Y:S01]  /*3690*/  LOP3.LUT R9, R4, 0x1c, RZ, 0xc0, !PT ;  /* 0x0000001c04097812 */ /* 0x000fe200078ec0ff */
[----:B------:R-:W-:Y:S01]  /*36a0*/  FMUL R72, R68, R29 ;  /* 0x0000001d44487220 */ /* 0x000fe20000400000 */
[----:B------:R-:W-:Y:S01]  /*36b0*/  LOP3.LUT R20, R18, 0xc0, RZ, 0xc0, !PT ;  /* 0x000000c012147812 */ /* 0x000fe200078ec0ff */
[----:B------:R-:W-:Y:S01]  /*36c0*/  @!P5 FMUL R74, R74, 16777216 ;  /* 0x4b8000004a4ad820 */ /* 0x000fe20000400000 */
[----:B------:R-:W-:Y:S01]  /*36d0*/  FSEL R108, R16, R51, P3 ;  /* 0x00000033106c7208 */ /* 0x000fe20001800000 */
[----:B------:R-:W-:Y:S01]  /*36e0*/  FMUL R16, R55, 0.25 ;  /* 0x3e80000037107820 */ /* 0x000fe20000400000 */
[----:B------:R-:W-:Y:S01]  /*36f0*/  LOP3.LUT R18, R21, 0x6, R18, 0xf8, !PT ;  /* 0x0000000615127812 */ /* 0x000fe200078ef812 */
[----:B------:R-:W-:Y:S01]  /*3700*/  @!P5 FMUL R76, R76, 16777216 ;  /* 0x4b8000004c4cd820 */ /* 0x000fe20000400000 */
[----:B------:R-:W-:Y:S01]  /*3710*/  SHF.L.U32 R27, R4, 0x5, RZ ;  /* 0x00000005041b7819 */ /* 0x000fe200000006ff */
[----:B------:R-:W-:Y:S01]  /*3720*/  @!P6 FMUL R49, R49, 16777216 ;  /* 0x4b8000003131e820 */ /* 0x000fe20000400000 */
[----:B------:R-:W-:Y:S01]  /*3730*/  IADD3 R20, R9, UR20, R20 ;  /* 0x0000001409147c10 */ /* 0x000fe2000fffe014 */
[C---:B--2---:R-:W-:Y:S01]  /*3740*/  FMUL R69, R88.reuse, R69 ;  /* 0x0000004558457220 */ /* 0x044fe20000400000 */
[----:B------:R-:W-:Y:S01]  /*3750*/  SHF.R.U32.HI R9, RZ, 0x3, R4 ;  /* 0x00000003ff097819 */ /* 0x000fe20000011604 */
[----:B------:R-:W-:Y:S01]  /*3760*/  FMUL R42, R88, R67 ;  /* 0x00000043582a7220 */ /* 0x000fe20000400000 */
[----:B------:R-:W-:Y:S01]  /*3770*/  LOP3.LUT R18, R18, 0xc00, R27, 0xf8, !PT ;  /* 0x00000c0012127812 */ /* 0x000fe200078ef81b */
[----:B------:R-:W-:Y:S01]  /*3780*/  @!P5 FMUL R44, R44, 16777216 ;  /* 0x4b8000002c2cd820 */ /* 0x000fe20000400000 */
[----:B------:R-:W-:Y:S01]  /*3790*/  FSEL R114, R16, R55, P3 ;  /* 0x0000003710727208 */ /* 0x000fe20001800000 */
[C---:B------:R-:W-:Y:S01]  /*37a0*/  FMUL R65, R88.reuse, R65 ;  /* 0x0000004158417220 */ /* 0x040fe20000400000 */
[----:B------:R-:W-:Y:S01]  /*37b0*/  IADD3 R27, R11, -0x3f3504f3, RZ ;  /* 0xc0cafb0d0b1b7810 */ /* 0x000fe20007ffe0ff */
[----:B------:R-:W-:Y:S01]  /*37c0*/  FMUL R36, R88, R63 ;  /* 0x0000003f58247220 */ /* 0x000fe20000400000 */
[----:B------:R-:W-:Y:S01]  /*37d0*/  SGXT.U32 R9, R9, 0x5 ;  /* 0x000000050909781a */ /* 0x000fe20000000000 */
[----:B------:R-:W-:Y:S01]  /*37e0*/  FMUL R98, R68, R45 ;  /* 0x0000002d44627220 */ /* 0x000fe20000400000 */
[----:B------:R-:W-:Y:S01]  /*37f0*/  MOV R16, UR9 ;  /* 0x0000000900107c02 */ /* 0x000fe20008000f00 */
[C---:B-1----:R-:W-:Y:S01]  /*3800*/  FMUL R74, R41.reuse, R74 ;  /* 0x0000004a294a7220 */ /* 0x042fe20000400000 */
[----:B------:R-:W-:Y:S01]  /*3810*/  IADD3 R25, R12, -0x3f3504f3, RZ ;  /* 0xc0cafb0d0c197810 */ /* 0x000fe20007ffe0ff */
[C---:B------:R-:W-:Y:S01]  /*3820*/  FMUL R51, R41.reuse, R76 ;  /* 0x0000004c29337220 */ /* 0x040fe20000400000 */
[----:B------:R-:W-:Y:S01]  /*3830*/  MOV R24, UR9 ;  /* 0x0000000900187c02 */ /* 0x000fe20008000f00 */
[----:B------:R-:W-:Y:S01]  /*3840*/  FMUL R104, R68, R49 ;  /* 0x0000003144687220 */ /* 0x000fe20000400000 */
[----:B------:R-:W-:Y:S01]  /*3850*/  MOV R26, UR9 ;  /* 0x00000009001a7c02 */ /* 0x000fe20008000f00 */
[----:B------:R-:W-:Y:S01]  /*3860*/  FMUL R49, R41, R44 ;  /* 0x0000002c29317220 */ /* 0x000fe20000400000 */
[----:B------:R-:W-:Y:S01]  /*3870*/  IADD3 R23, R15, -0x3f3504f3, RZ ;  /* 0xc0cafb0d0f177810 */ /* 0x000fe20007ffe0ff */
[----:B------:R-:W-:Y:S01]  /*3880*/  @!P6 FMUL R119, R119, 16777216 ;  /* 0x4b8000007777e820 */ /* 0x000fe20000400000 */
[----:B------:R-:W-:Y:S01]  /*3890*/  LOP3.LUT R46, R27, 0xff800000, RZ, 0xc0, !PT ;  /* 0xff8000001b2e7812 */ /* 0x000fe200078ec0ff */
[----:B------:R-:W-:Y:S01]  /*38a0*/  @!P6 FMUL R121, R121, 16777216 ;  /* 0x4b8000007979e820 */ /* 0x000fe20000400000 */
[--C-:B------:R-:W-:Y:S01]  /*38b0*/  LOP3.LUT R19, R16, 0x20, R9.reuse, 0xfe, !PT ;  /* 0x0000002010137812 */ /* 0x100fe200078efe09 */
[----:B------:R-:W-:Y:S01]  /*38c0*/  @!P6 FMUL R123, R123, 16777216 ;  /* 0x4b8000007b7be820 */ /* 0x000fe20000400000 */
[----:B------:R-:W-:Y:S01]  /*38d0*/  LOP3.LUT R43, R25, 0xff800000, RZ, 0xc0, !PT ;  /* 0xff800000192b7812 */ /* 0x000fe200078ec0ff */
[----:B------:R-:W-:Y:S01]  /*38e0*/  @!P6 FMUL R125, R125, 16777216 ;  /* 0x4b8000007d7de820 */ /* 0x000fe20000400000 */
[----:B------:R-:W-:Y:S01]  /*38f0*/  PRMT R21, R9, R28, UR31 ;  /* 0x0000001f09157e16 */ /* 0x000fe2000800001c */
[----:B------:R-:W-:Y:S01]  /*3900*/  @!P6 FMUL R127, R127, 16777216 ;  /* 0x4b8000007f7fe820 */ /* 0x000fe20000400000 */
[--C-:B------:R-:W-:Y:S01]  /*3910*/  LOP3.LUT R16, R24, 0x40, R9.reuse, 0xfe, !PT ;  /* 0x0000004018107812 */ /* 0x100fe200078efe09 */
[----:B------:R-:W-:Y:S01]  /*3920*/  @!P6 FMUL R129, R129, 16777216 ;  /* 0x4b8000008181e820 */ /* 0x000fe20000400000 */
[----:B------:R-:W-:Y:S01]  /*3930*/  LOP3.LUT R9, R26, 0x80, R9, 0xfe, !PT ;  /* 0x000000801a097812 */ /* 0x000fe200078efe09 */
[----:B------:R-:W-:Y:S01]  /*3940*/  @!P6 FMUL R131, R131, 16777216 ;  /* 0x4b8000008383e820 */ /* 0x000fe20000400000 */
[----:B------:R-:W-:Y:S01]  /*3950*/  LOP3.LUT R40, R23, 0xff800000, RZ, 0xc0, !PT ;  /* 0xff80000017287812 */ /* 0x000fe200078ec0ff */
[----:B------:R-:W-:Y:S01]  /*3960*/  @!P6 FMUL R133, R133, 16777216 ;  /* 0x4b8000008585e820 */ /* 0x000fe20000400000 */
[----:B------:R-:W-:Y:S01]  /*3970*/  FSEL R26, RZ, -23, P4 ;  /* 0xc1b80000ff1a7808 */ /* 0x000fe20002000000 */
[----:B------:R-:W-:Y:S01]  /*3980*/  @!P6 FMUL R135, R135, 16777216 ;  /* 0x4b8000008787e820 */ /* 0x000fe20000400000 */
[----:B------:R-:W-:Y:S01]  /*3990*/  IADD3 R29, R10, -0x3f3504f3, RZ ;  /* 0xc0cafb0d0a1d7810 */ /* 0x000fe20007ffe0ff */
[----:B------:R-:W-:Y:S01]  /*39a0*/  @!P6 FMUL R137, R137, 16777216 ;  /* 0x4b8000008989e820 */ /* 0x000fe20000400000 */
[----:B------:R-:W-:Y:S01]  /*39b0*/  I2FP.F32.S32 R27, R46 ;  /* 0x0000002e001b7245 */ /* 0x000fe20000201400 */
[----:B------:R-:W-:Y:S01]  /*39c0*/  @!P6 FMUL R139, R139, 16777216 ;  /* 0x4b8000008b8be820 */ /* 0x000fe20000400000 */
[----:B------:R-:W-:Y:S01]  /*39d0*/  FSEL R24, RZ, -23, P1 ;  /* 0xc1b80000ff187808 */ /* 0x000fe20000800000 */
[----:B------:R-:W-:Y:S01]  /*39e0*/  @!P6 FMUL R53, R53, 16777216 ;  /* 0x4b8000003535e820 */ /* 0x000fe20000400000 */
[----:B------:R-:W-:Y:S01]  /*39f0*/  I2FP.F32.S32 R25, R43 ;  /* 0x0000002b00197245 */ /* 0x000fe20000201400 */
[----:B------:R-:W-:Y:S01]  /*3a00*/  FFMA.FTZ R47, R27, 1.1920928955078125e-07, R26 ;  /* 0x340000001b2f7823 */ /* 0x000fe2000001001a */
[-C--:B------:R-:W-:Y:S01]  /*3a10*/  I2FP.F32.S32 R23, R40.reuse ;  /* 0x0000002800177245 */ /* 0x080fe20000201400 */
[----:B------:R-:W-:Y:S01]  /*3a20*/  @!P5 FMUL R48, R48, 16777216 ;  /* 0x4b8000003030d820 */ /* 0x000fe20000400000 */
[----:B------:R-:W-:Y:S01]  /*3a30*/  LOP3.LUT R45, R29, 0xff800000, RZ, 0xc0, !PT ;  /* 0xff8000001d2d7812 */ /* 0x000fe200078ec0ff */
[----:B------:R-:W-:Y:S01]  /*3a40*/  FFMA.FTZ R44, R25, 1.1920928955078125e-07, R24 ;  /* 0x34000000192c7823 */ /* 0x000fe20000010018 */
[----:B------:R-:W-:Y:S01]  /*3a50*/  IADD3 R40, R15, -R40, RZ ;  /* 0x800000280f287210 */ /* 0x000fe20007ffe0ff */
[----:B------:R-:W-:Y:S01]  /*3a60*/  FMUL R97, R22, R97 ;  /* 0x0000006116617220 */ /* 0x000fe20000400000 */
[----:B------:R-:W-:Y:S01]  /*3a70*/  F2FP.F16.F32.PACK_AB R27, R42, R69 ;  /* 0x000000452a1b723e */ /* 0x000fe200000000ff */
[----:B------:R-:W-:Y:S01]  /*3a80*/  FMUL R50, R22, R99 ;  /* 0x0000006316327220 */ /* 0x000fe20000400000 */
[----:B------:R-:W-:Y:S01]  /*3a90*/  F2FP.F16.F32.PACK_AB R25, R36, R65 ;  /* 0x000000412419723e */ /* 0x000fe200000000ff */
[----:B------:R-:W-:Y:S01]  /*3aa0*/  FADD R40, R40, -1 ;  /* 0xbf80000028287421 */ /* 0x000fe20000000000 */
[----:B------:R-:W-:Y:S01]  /*3ab0*/  IADD3 R42, R12, -R43, RZ ;  /* 0x8000002b0c2a7210 */ /* 0x000fe20007ffe0ff */
[C---:B------:R-:W-:Y:S01]  /*3ac0*/  FMUL R119, R68.reuse, R119 ;  /* 0x0000007744777220 */ /* 0x040fe20000400000 */
[----:B------:R-:W-:Y:S01]  /*3ad0*/  FSEL R28, RZ, -23, P0 ;  /* 0xc1b80000ff1c7808 */ /* 0x000fe20000000000 */
[C---:B------:R-:W-:Y:S01]  /*3ae0*/  FMUL R121, R68.reuse, R121 ;  /* 0x0000007944797220 */ /* 0x040fe20000400000 */
[----:B------:R-:W-:Y:S01]  /*3af0*/  I2FP.F32.S32 R29, R45 ;  /* 0x0000002d001d7245 */ /* 0x000fe20000201400 */
[----:B------:R-:W-:Y:S01]  /*3b00*/  FMUL R123, R68, R123 ;  /* 0x0000007b447b7220 */ /* 0x000fe20000400000 */
[----:B------:R-:W-:Y:S01]  /*3b10*/  F2FP.F16.F32.PACK_AB R36, R51, R74 ;  /* 0x0000004a3324723e */ /* 0x000fe200000000ff */
[----:B------:R-:W-:Y:S01]  /*3b20*/  IMAD.MOV.U32 R51, RZ, RZ, 0x3dc6b27f ;  /* 0x3dc6b27fff337424 */ /* 0x000fe200078e00ff */
[----:B------:R-:W-:Y:S01]  /*3b30*/  IADD3 R45, R10, -R45, RZ ;  /* 0x8000002d0a2d7210 */ /* 0x000fe20007ffe0ff */
[C---:B------:R-:W-:Y:S01]  /*3b40*/  FMUL R78, R68.reuse, R125 ;  /* 0x0000007d444e7220 */ /* 0x040fe20000400000 */
[C---:B------:R-:W-:Y:S01]  /*3b50*/  FMUL R127, R68.reuse, R127 ;  /* 0x0000007f447f7220 */ /* 0x040fe20000400000 */
[C---:B------:R-:W-:Y:S01]  /*3b60*/  FMUL R84, R68.reuse, R129 ;  /* 0x0000008144547220 */ /* 0x040fe20000400000 */
[C---:B------:R-:W-:Y:S01]  /*3b70*/  FMUL R131, R68.reuse, R131 ;  /* 0x0000008344837220 */ /* 0x040fe20000400000 */
[C---:B------:R-:W-:Y:S01]  /*3b80*/  FMUL R92, R68.reuse, R133 ;  /* 0x00000085445c7220 */ /* 0x040fe20000400000 */
[C---:B------:R-:W-:Y:S01]  /*3b90*/  FMUL R135, R68.reuse, R135 ;  /* 0x0000008744877220 */ /* 0x040fe20000400000 */
[C---:B------:R-:W-:Y:S01]  /*3ba0*/  FMUL R137, R68.reuse, R137 ;  /* 0x0000008944897220 */ /* 0x040fe20000400000 */
[C---:B------:R-:W-:Y:S01]  /*3bb0*/  FMUL R139, R68.reuse, R139 ;  /* 0x0000008b448b7220 */ /* 0x040fe20000400000 */
[----:B------:R-:W-:Y:S01]  /*3bc0*/  FMUL R110, R68, R53 ;  /* 0x00000035446e7220 */ /* 0x000fe20000400000 */
[----:B------:R-:W-:Y:S01]  /*3bd0*/  FMUL R68, R41, R48 ;  /* 0x0000003029447220 */ /* 0x000fe20000400000 */
[----:B------:R-:W-:Y:S01]  /*3be0*/  FADD R42, R42, -1 ;  /* 0xbf8000002a2a7421 */ /* 0x000fe20000000000 */
[----:B------:R-:W-:Y:S01]  /*3bf0*/  FFMA.FTZ R48, R29, 1.1920928955078125e-07, R28 ;  /* 0x340000001d307823 */ /* 0x000fe2000001001c */
[----:B------:R-:W-:Y:S01]  /*3c00*/  FFMA.FTZ R43, R40, R51, -0.16845393180847167969 ;  /* 0xbe2c7f30282b7423 */ /* 0x000fe20000010033 */
[----:B------:R-:W-:Y:S01]  /*3c10*/  F2FP.F16.F32.PACK_AB R28, R50, R97 ;  /* 0x00000061321c723e */ /* 0x000fe200000000ff */
[----:B------:R-:W-:Y:S01]  /*3c20*/  FADD R50, R45, -1 ;  /* 0xbf8000002d327421 */ /* 0x000fe20000000000 */
[----:B------:R-:W-:Y:S01]  /*3c30*/  FFMA.FTZ R45, R42, R51, -0.16845393180847167969 ;  /* 0xbe2c7f302a2d7423 */ /* 0x000fe20000010033 */
[----:B------:R-:W-:Y:S01]  /*3c40*/  FFMA.FTZ R43, R40, R43, 0.1716887056827545166 ;  /* 0x3e2fcf2a282b7423 */ /* 0x000fe2000001002b */
[C---:B------:R-:W-:Y:S01]  /*3c50*/  FMUL R57, R22.reuse, R57 ;  /* 0x0000003916397220 */ /* 0x040fe20000400000 */
[----:B------:R-:W-:Y:S01]  /*3c60*/  FMUL R89, R22, R89 ;  /* 0x0000005916597220 */ /* 0x000fe20000400000 */
[----:B------:R-:W-:Y:S01]  /*3c70*/  FFMA.FTZ R45, R42, R45, 0.1716887056827545166 ;  /* 0x3e2fcf2a2a2d7423 */ /* 0x000fe2000001002d */
[----:B------:R-:W-:Y:S01]  /*3c80*/  FFMA.FTZ R43, R40, R43, -0.17900948226451873779 ;  /* 0xbe374e43282b7423 */ /* 0x000fe2000001002b */
[C---:B------:R-:W-:Y:S01]  /*3c90*/  FMUL R34, R22.reuse, R91 ;  /* 0x0000005b16227220 */ /* 0x040fe20000400000 */
[----:B------:R-:W-:Y:S01]  /*3ca0*/  FMUL R93, R22, R93 ;  /* 0x0000005d165d7220 */ /* 0x000fe20000400000 */
[----:B------:R-:W-:Y:S01]  /*3cb0*/  FFMA.FTZ R45, R42, R45, -0.17900948226451873779 ;  /* 0xbe374e432a2d7423 */ /* 0x000fe2000001002d */
[----:B------:R-:W-:Y:S01]  /*3cc0*/  FFMA.FTZ R43, R40, R43, 0.20512372255325317383 ;  /* 0x3e520bf4282b7423 */ /* 0x000fe2000001002b */
        /* <DEDUP_REMOVED lines=9> */
[----:B------:R-:W-:Y:S01]  /*3d60*/  IADD3 R46, R11, -R46, RZ ;  /* 0x8000002e0b2e7210 */ /* 0x000fe20007ffe0ff */
[----:B------:R-:W-:Y:S01]  /*3d70*/  @!P5 FMUL R80, R80, 16777216 ;  /* 0x4b8000005050d820 */ /* 0x000fe20000400000 */
[----:B------:R-:W-:Y:S01]  /*3d80*/  FSEL R22, RZ, -23, P2 ;  /* 0xc1b80000ff167808 */ /* 0x000fe20001000000 */
        /* <DEDUP_REMOVED lines=11> */
[C---:B------:R-:W-:Y:S01]  /*3e40*/  FMUL R61, R88.reuse, R61 ;  /* 0x0000003d583d7220 */ /* 0x040fe20000400000 */
[----:B------:R-:W-:Y:S01]  /*3e50*/  FMUL R32, R88, R59 ;  /* 0x0000003b58207220 */ /* 0x000fe20000400000 */
[----:B------:R-:W-:Y:S01]  /*3e60*/  FFMA.FTZ R45, R42, R45, 0.20512372255325317383 ;  /* 0x3e520bf42a2d7423 */ /* 0x000fe2000001002d */
[----:B------:R-:W-:Y:S01]  /*3e70*/  FFMA.FTZ R43, R40, R43, -0.24046532809734344482 ;  /* 0xbe763c8b282b7423 */ /* 0x000fe2000001002b */
[----:B------:R-:W-:Y:S01]  /*3e80*/  FMUL R52, R88, R71 ;  /* 0x0000004758347220 */ /* 0x000fe20000400000 */
        /* <DEDUP_REMOVED lines=12> */
[----:B------:R-:W-:Y:S01]  /*3f50*/  FADD R46, R46, -1 ;  /* 0xbf8000002e2e7421 */ /* 0x000fe20000000000 */
[----:B------:R-:W-:Y:S01]  /*3f60*/  FFMA.FTZ R41, R23, 1.1920928955078125e-07, R22 ;  /* 0x3400000017297823 */ /* 0x000fe20000010016 */
[----:B------:R-:W-:Y:S01]  /*3f70*/  FFMA.FTZ R45, R42, R45, -0.24046532809734344482 ;  /* 0xbe763c8b2a2d7423 */ /* 0x000fe2000001002d */
[----:B------:R-:W-:Y:S01]  /*3f80*/  F2FP.F16.F32.PACK_AB R23, R32, R61 ;  /* 0x0000003d2017723e */ /* 0x000fe200000000ff */
[----:B------:R-:W-:Y:S01]  /*3f90*/  FFMA.FTZ R43, R40, R43, 0.28857114911079406738 ;  /* 0x3e93bf99282b7423 */ /* 0x000fe2000001002b */
[----:B------:R-:W-:Y:S01]  /*3fa0*/  F2FP.F16.F32.PACK_AB R32, R68, R49 ;  /* 0x000000314420723e */ /* 0x000fe200000000ff */
[----:B------:R-:W-:Y:S01]  /*3fb0*/  FFMA.FTZ R49, R46, R51, -0.16845393180847167969 ;  /* 0xbe2c7f302e317423 */ /* 0x000fe20000010033 */
[----:B------:R-:W-:Y:S01]  /*3fc0*/  FFMA.FTZ R45, R42, R45, 0.28857114911079406738 ;  /* 0x3e93bf992a2d7423 */ /* 0x000fe2000001002d */
[----:B------:R-:W-:Y:S01]  /*3fd0*/  FFMA.FTZ R51, R50, R51, -0.16845393180847167969 ;  /* 0xbe2c7f3032337423 */ /* 0x000fe20000010033 */
[----:B------:R-:W-:Y:S01]  /*3fe0*/  FFMA.FTZ R43, R40, R43, -0.36067417263984680176 ;  /* 0xbeb8aa49282b7423 */ /* 0x000fe2000001002b */
[----:B------:R-:W-:Y:S01]  /*3ff0*/  FFMA.FTZ R49, R46, R49, 0.1716887056827545166 ;  /* 0x3e2fcf2a2e317423 */ /* 0x000fe20000010031 */
[----:B------:R-:W-:Y:S01]  /*4000*/  FFMA.FTZ R45, R42, R45, -0.36067417263984680176 ;  /* 0xbeb8aa492a2d7423 */ /* 0x000fe2000001002d */
[----:B------:R-:W-:Y:S01]  /*4010*/  FFMA.FTZ R51, R50, R51, 0.1716887056827545166 ;  /* 0x3e2fcf2a32337423 */ /* 0x000fe20000010033 */
[----:B------:R-:W-:Y:S01]  /*4020*/  FFMA.FTZ R43, R40, R43, 0.48089820146560668945 ;  /* 0x3ef6384a282b7423 */ /* 0x000fe2000001002b */
[----:B------:R-:W-:Y:S01]  /*4030*/  FFMA.FTZ R49, R46, R49, -0.17900948226451873779 ;  /* 0xbe374e432e317423 */ /* 0x000fe20000010031 */
[----:B------:R-:W-:Y:S01]  /*4040*/  FFMA.FTZ R45, R42, R45, 0.48089820146560668945 ;  /* 0x3ef6384a2a2d7423 */ /* 0x000fe2000001002d */
[----:B------:R-:W-:Y:S01]  /*4050*/  FFMA.FTZ R51, R50, R51, -0.17900948226451873779 ;  /* 0xbe374e4332337423 */ /* 0x000fe20000010033 */
[----:B------:R-:W-:Y:S01]  /*4060*/  FFMA.FTZ R43, R40, R43, -0.72134751081466674805 ;  /* 0xbf38aa3b282b7423 */ /* 0x000fe2000001002b */
[----:B------:R-:W-:Y:S01]  /*4070*/  FFMA.FTZ R49, R46, R49, 0.20512372255325317383 ;  /* 0x3e520bf42e317423 */ /* 0x000fe20000010031 */
[----:B------:R-:W-:Y:S01]  /*4080*/  FFMA.FTZ R45, R42, R45, -0.72134751081466674805 ;  /* 0xbf38aa3b2a2d7423 */ /* 0x000fe2000001002d */
[----:B------:R-:W-:Y:S01]  /*4090*/  FFMA.FTZ R51, R50, R51, 0.20512372255325317383 ;  /* 0x3e520bf432337423 */ /* 0x000fe20000010033 */
[----:B------:R-:W-:Y:S01]  /*40a0*/  FMUL R43, R40, R43 ;  /* 0x0000002b282b7220 */ /* 0x000fe20000400000 */
[----:B------:R-:W-:Y:S01]  /*40b0*/  ISETP.GE.U32.AND P1, PT, R15, 0x7f800000, PT ;  /* 0x7f8000000f00780c */ /* 0x000fe20003f26070 */
[----:B------:R-:W-:Y:S01]  /*40c0*/  FFMA.FTZ R49, R46, R49, -0.24046532809734344482 ;  /* 0xbe763c8b2e317423 */ /* 0x000fe20000010031 */
[----:B------:R-:W-:Y:S01]  /*40d0*/  FMUL R45, R42, R45 ;  /* 0x0000002d2a2d7220 */ /* 0x000fe20000400000 */
[----:B------:R-:W-:Y:S01]  /*40e0*/  FFMA.FTZ R51, R50, R51, -0.24046532809734344482 ;  /* 0xbe763c8b32337423 */ /* 0x000fe20000010033 */
[----:B------:R-:W-:Y:S01]  /*40f0*/  FMUL R43, R40, R43 ;  /* 0x0000002b282b7220 */ /* 0x000fe20000400000 */
[----:B------:R-:W-:Y:S01]  /*4100*/  FFMA.FTZ R49, R46, R49, 0.28857114911079406738 ;  /* 0x3e93bf992e317423 */ /* 0x000fe20000010031 */
[----:B------:R-:W-:Y:S01]  /*4110*/  FMUL R45, R42, R45 ;  /* 0x0000002d2a2d7220 */ /* 0x000fe20000400000 */
[----:B------:R-:W-:Y:S01]  /*4120*/  FFMA.FTZ R51, R50, R51, 0.28857114911079406738 ;  /* 0x3e93bf9932337423 */ /* 0x000fe20000010033 */
[----:B------:R-:W-:Y:S01]  /*4130*/  FFMA.FTZ R40, R40, 1.4426950216293334961, R43 ;  /* 0x3fb8aa3b28287823 */ /* 0x000fe2000001002b */
[----:B------:R-:W-:Y:S01]  /*4140*/  FFMA.FTZ R49, R46, R49, -0.36067417263984680176 ;  /* 0xbeb8aa492e317423 */ /* 0x000fe20000010031 */
[----:B------:R-:W-:Y:S01]  /*4150*/  ISETP.GE.U32.AND P4, PT, R12, 0x7f800000, PT ;  /* 0x7f8000000c00780c */ /* 0x000fe20003f86070 */
[----:B------:R-:W-:Y:S01]  /*4160*/  FFMA.FTZ R45, R42, 1.4426950216293334961, R45 ;  /* 0x3fb8aa3b2a2d7823 */ /* 0x000fe2000001002d */
[----:B------:R-:W-:Y:S01]  /*4170*/  FFMA.FTZ R51, R50, R51, -0.36067417263984680176 ;  /* 0xbeb8aa4932337423 */ /* 0x000fe20000010033 */
[----:B------:R-:W-:Y:S01]  /*4180*/  FADD R42, R41, R40 ;  /* 0x00000028292a7221 */ /* 0x000fe20000000000 */
[----:B------:R-:W-:Y:S01]  /*4190*/  @P1 MOV R40, 0x7f800000 ;  /* 0x7f80000000281802 */ /* 0x000fe20000000f00 */
[----:B------:R-:W-:Y:S01]  /*41a0*/  FFMA.FTZ R49, R46, R49, 0.48089820146560668945 ;  /* 0x3ef6384a2e317423 */ /* 0x000fe20000010031 */
[----:B------:R-:W-:Y:S01]  /*41b0*/  USHF.R.S32.HI UR4, URZ, 0x1f, UR9 ;  /* 0x0000001f3f047899 */ /* 0x000fe20008011409 */
[----:B------:R-:W-:Y:S01]  /*41c0*/  FFMA.FTZ R51, R50, R51, 0.48089820146560668945 ;  /* 0x3ef6384a32337423 */ /* 0x000fe20000010033 */
[----:B------:R-:W-:Y:S01]  /*41d0*/  ISETP.GE.U32.AND P2, PT, R11, 0x7f800000, PT ;  /* 0x7f8000000b00780c */ /* 0x000fe20003f46070 */
[----:B------:R-:W-:Y:S01]  /*41e0*/  ULDC UR8, c[0x0][0x26c] ;  /* 0x00009b0000087ab9 */ /* 0x000fe20000000800 */
[----:B------:R-:W-:Y:S01]  /*41f0*/  FFMA.FTZ R49, R46, R49, -0.72134751081466674805 ;  /* 0xbf38aa3b2e317423 */ /* 0x000fe20000010031 */
[----:B------:R-:W-:Y:S01]  /*4200*/  @P1 FFMA.FTZ R42, R15, R40, +INF ;  /* 0x7f8000000f2a1423 */ /* 0x000fe20000010028 */
[----:B------:R-:W-:Y:S01]  /*4210*/  UIMAD UR4, UR4, UR8, URZ ;  /* 0x00000008040472a4 */ /* 0x000fe2000f8e023f */
[----:B------:R-:W-:Y:S01]  /*4220*/  ISETP.GE.U32.AND P1, PT, R10, 0x7f800000, PT ;  /* 0x7f8000000a00780c */ /* 0x000fe20003f26070 */
[----:B------:R-:W-:Y:S01]  /*4230*/  FFMA.FTZ R51, R50, R51, -0.72134751081466674805 ;  /* 0xbf38aa3b32337423 */ /* 0x000fe20000010033 */
[----:B------:R-:W-:Y:S01]  /*4240*/  FMUL R49, R46, R49 ;  /* 0x000000312e317220 */ /* 0x000fe20000400000 */
[----:B------:R-:W-:Y:S01]  /*4250*/  @P4 MOV R41, 0x7f800000 ;  /* 0x7f80000000294802 */ /* 0x000fe20000000f00 */
[----:B------:R-:W-:Y:S01]  /*4260*/  USHF.R.S32.HI UR5, URZ, 0x1f, UR8 ;  /* 0x0000001f3f057899 */ /* 0x000fe20008011408 */
[----:B------:R-:W-:Y:S01]  /*4270*/  FMUL R51, R50, R51 ;  /* 0x0000003332337220 */ /* 0x000fe20000400000 */
[----:B------:R-:W-:Y:S01]  /*4280*/  MOV R40, UR4 ;  /* 0x0000000400287c02 */ /* 0x000fe20008000f00 */
[----:B------:R-:W-:Y:S01]  /*4290*/  FMUL R73, R88, R73 ;  /* 0x0000004958497220 */ /* 0x000fe20000400000 */
[----:B------:R-:W-:Y:S01]  /*42a0*/  FMUL R49, R46, R49 ;  /* 0x000000312e317220 */ /* 0x000fe20000400000 */
[----:B------:R-:W-:-:S04]  /*42b0*/  DEPBAR.LE SB0, 0x0 ;  /* 0x000080000000791a */ /* 0x000fc80000000000 */
[----:B------:R-:W-:Y:S01]  /*42c0*/  FMUL R51, R50, R51 ;  /* 0x0000003332337220 */ /* 0x000fe20000400000 */
[----:B------:R-:W-:Y:S01]  /*42d0*/  FADD R44, R44, R45 ;  /* 0x0000002d2c2c7221 */ /* 0x000fe20000000000 */
[----:B------:R-:W-:Y:S01]  /*42e0*/  FSETP.NEU.AND P0, PT, R15, RZ, PT ;  /* 0x000000ff0f00720b */ /* 0x000fe20003f0d000 */
[C---:B------:R-:W-:Y:S01]  /*42f0*/  @P4 FFMA.FTZ R44, R12.reuse, R41, +INF ;  /* 0x7f8000000c2c4423 */ /* 0x040fe20000010029 */
[----:B------:R-:W-:Y:S01]  /*4300*/  FSETP.NEU.AND P3, PT, R12, RZ, PT ;  /* 0x000000ff0c00720b */ /* 0x000fe20003f6d000 */
[----:B------:R-:W-:Y:S01]  /*4310*/  FFMA.FTZ R46, R46, 1.4426950216293334961, R49 ;  /* 0x3fb8aa3b2e2e7823 */ /* 0x000fe20000010031 */
[----:B------:R-:W-:Y:S01]  /*4320*/  ULDC.64 UR6, c[0x0][0x238] ;  /* 0x00008e0000067ab9 */ /* 0x000fe20000000a00 */
[----:B------:R-:W-:Y:S01]  /*4330*/  @P2 MOV R12, 0x7f800000 ;  /* 0x7f800000000c2802 */ /* 0x000fe20000000f00 */
[C---:B------:R-:W-:Y:S01]  /*4340*/  IMAD R15, R21.reuse, UR5, R40 ;  /* 0x00000005150f7c24 */ /* 0x040fe2000f8e0228 */
[----:B------:R-:W-:Y:S01]  /*4350*/  F2FP.F16.F32.PACK_AB R29, R52, R73 ;  /* 0x00000049341d723e */ /* 0x000fe200000000ff */
[----:B------:R-:W-:-:S04]  /*4360*/  IMAD.WIDE.U32 R40, R21, UR8, RZ ;  /* 0x0000000815287c25 */ /* 0x000fc8000f8e00ff */
[----:B------:R-:W-:Y:S01]  /*4370*/  FFMA.FTZ R51, R50, 1.4426950216293334961, R51 ;  /* 0x3fb8aa3b32337823 */ /* 0x000fe20000010033 */
[----:B------:R-:W-:Y:S01]  /*4380*/  IADD3 R73, P5, R6, UR6, RZ ;  /* 0x0000000606497c10 */ /* 0x000fe2000ffbe0ff */
[----:B------:R-:W-:Y:S01]  /*4390*/  FADD R46, R47, R46 ;  /* 0x0000002e2f2e7221 */ /* 0x000fe20000000000 */
[----:B------:R-:W-:Y:S01]  /*43a0*/  @P1 MOV R21, 0x7f800000 ;  /* 0x7f80000000151802 */ /* 0x000fe20000000f00 */
[----:B------:R-:W-:Y:S01]  /*43b0*/  @P2 FFMA.FTZ R46, R11, R12, +INF ;  /* 0x7f8000000b2e2423 */ /* 0x000fe2000001000c */
[----:B------:R-:W-:Y:S01]  /*43c0*/  F2FP.F16.F32.PACK_AB R22, R57, R30 ;  /* 0x0000001e3916723e */ /* 0x000fe200000000ff */
[----:B------:R-:W-:Y:S01]  /*43d0*/  FADD R48, R48, R51 ;  /* 0x0000003330307221 */ /* 0x000fe20000000000 */
[----:B------:R-:W-:Y:S01]  /*43e0*/  F2FP.F16.F32.PACK_AB R30, R70, R119 ;  /* 0x00000077461e723e */ /* 0x000fe200000000ff */
[----:B------:R-:W-:Y:S01]  /*43f0*/  @P1 FFMA.FTZ R48, R10, R21, +INF ;  /* 0x7f8000000a301423 */ /* 0x000fe20000010015 */
[----:B------:R-:W-:Y:S01]  /*4400*/  FSETP.NEU.AND P4, PT, R11, RZ, PT ;  /* 0x000000ff0b00720b */ /* 0x000fe20003f8d000 */
[----:B------:R-:W-:Y:S01]  /*4410*/  IMAD.IADD R11, R41, 0x1, R15 ;  /* 0x00000001290b7824 */ /* 0x000fe200078e020f */
[----:B------:R-:W-:Y:S01]  /*4420*/  IADD3.X R70, R7, UR7, RZ, P5, !PT ;  /* 0x0000000707467c10 */ /* 0x000fe2000affe4ff */
[----:B------:R-:W-:Y:S01]  /*4430*/  FMUL R37, R88, R81 ;  /* 0x0000005158257220 */ /* 0x000fe20000400000 */
[----:B------:R-:W-:Y:S01]  /*4440*/  LEA R69, P5, R40, R73, 0x1 ;  /* 0x0000004928457211 */ /* 0x000fe200078a08ff */
[----:B------:R-:W1:Y:S01]  /*4450*/  LDC.64 R6, c[0x0][0x230] ;  /* 0x00008c00ff067b82 */ /* 0x000e620000000a00 */
[----:B------:R-:W-:Y:S01]  /*4460*/  FSETP.NEU.AND P2, PT, R10, RZ, PT ;  /* 0x000000ff0a00720b */ /* 0x000fe20003f4d000 */
[----:B------:R-:W-:Y:S01]  /*4470*/  FMUL R60, R88, R79 ;  /* 0x0000004f583c7220 */ /* 0x000fe20000400000 */
[----:B------:R-:W-:Y:S01]  /*4480*/  LEA.HI.X R68, R40, R70, R11, 0x1, P5 ;  /* 0x0000004628447211 */ /* 0x000fe200028f0c0b */
[----:B------:R-:W-:Y:S01]  /*4490*/  FMUL R33, R88, R77 ;  /* 0x0000004d58217220 */ /* 0x000fe20000400000 */
[----:B------:R-:W-:Y:S01]  /*44a0*/  FSEL R15, R42, -INF , P0 ;  /* 0xff8000002a0f7808 */ /* 0x000fe20000000000 */
[----:B------:R-:W-:Y:S01]  /*44b0*/  FMUL R56, R88, R75 ;  /* 0x0000004b58387220 */ /* 0x000fe20000400000 */
[----:B------:R-:W-:Y:S01]  /*44c0*/  FSEL R44, R44, -INF , P3 ;  /* 0xff8000002c2c7808 */ /* 0x000fe20001800000 */
[----:B------:R-:W-:Y:S01]  /*44d0*/  FMUL R85, R88, R85 ;  /* 0x0000005558557220 */ /* 0x000fe20000400000 */
[----:B------:R-:W-:Y:S01]  /*44e0*/  FSEL R11, R46, -INF , P4 ;  /* 0xff8000002e0b7808 */ /* 0x000fe20002000000 */
[----:B------:R-:W-:Y:S01]  /*44f0*/  FADD R15, R8, R15 ;  /* 0x0000000f080f7221 */ /* 0x000fe20000000000 */
[----:B------:R-:W-:Y:S01]  /*4500*/  FSEL R48, R48, -INF , P2 ;  /* 0xff80000030307808 */ /* 0x000fe20001000000 */
[----:B------:R-:W-:Y:S01]  /*4510*/  FADD R44, R13, R44 ;  /* 0x0000002c0d2c7221 */ /* 0x000fe20000000000 */
[----:B------:R-:W-:Y:S01]  /*4520*/  LOP3.LUT R21, R4, 0x80, RZ, 0xc0, !PT ;  /* 0x0000008004157812 */ /* 0x000fe200078ec0ff */
[----:B------:R-:W-:Y:S01]  /*4530*/  FADD R11, R14, R11 ;  /* 0x0000000b0e0b7221 */ /* 0x000fe20000000000 */
[----:B------:R-:W-:Y:S01]  /*4540*/  SHF.L.U32 R5, R5, 0x5, RZ ;  /* 0x0000000505057819 */ /* 0x000fe200000006ff */
[----:B------:R-:W-:Y:S01]  /*4550*/  FADD R48, R17, R48 ;  /* 0x0000003011307221 */ /* 0x000fe20000000000 */
[C---:B------:R-:W-:Y:S01]  /*4560*/  LEA R20, R21.reuse, R20, 0x1 ;  /* 0x0000001415147211 */ /* 0x040fe200078e08ff */
[----:B------:R-:W-:Y:S01]  /*4570*/  BAR.SYNC.DEFER_BLOCKING 0x0 ;  /* 0x0000000000007b1d */ /* 0x000fe20000010000 */
[----:B------:R-:W-:Y:S01]  /*4580*/  MOV R13, 0x6540 ;  /* 0x00006540000d7802 */ /* 0x000fe20000000f00 */
[----:B------:R-:W-:Y:S01]  /*4590*/  IMAD.SHL.U32 R12, R21, 0x8, RZ ;  /* 0x00000008150c7824 */ /* 0x000fe200078e00ff */
[----:B------:R-:W-:Y:S01]  /*45a0*/  LEA.HI R8, R4, 0x60, RZ, 0x1d ;  /* 0x0000006004087811 */ /* 0x000fe200078fe8ff */
[----:B------:R-:W-:Y:S01]  /*45b0*/  FMUL R64, R88, R83 ;  /* 0x0000005358407220 */ /* 0x000fe20000400000 */
[C---:B------:R-:W-:Y:S01]  /*45c0*/  PRMT R13, R4.reuse, R13, UR31 ;  /* 0x0000001f040d7e16 */ /* 0x040fe2000800000d */
[----:B-1----:R-:W-:Y:S01]  /*45d0*/  IMAD.WIDE.U32 R6, R5, 0x4, R6 ;  /* 0x0000000405067825 */ /* 0x002fe200078e0006 */
[----:B------:R-:W-:-:S03]  /*45e0*/  LOP3.LUT R5, R4, 0xff, RZ, 0xc0, !PT ;  /* 0x000000ff04057812 */ /* 0x000fc600078ec0ff */
[----:B------:R-:W-:Y:S01]  /*45f0*/  FMUL R117, R88, R117 ;  /* 0x0000007558757220 */ /* 0x000fe20000400000 */
[----:B------:R-:W-:Y:S01]  /*4600*/  SHF.L.U32 R49, R4, 0x3, RZ ;  /* 0x0000000304317819 */ /* 0x000fe200000006ff */
[----:B------:R-:W-:Y:S01]  /*4610*/  FMUL R88, R88, R87 ;  /* 0x0000005758587220 */ /* 0x000fe20000400000 */
[----:B------:R-:W-:Y:S01]  /*4620*/  MOV R4, UR4 ;  /* 0x0000000400047c02 */ /* 0x000fe20008000f00 */
[----:B------:R-:W-:Y:S01]  /*4630*/  IMAD.WIDE R6, R13, 0x4, R6 ;  /* 0x000000040d067825 */ /* 0x000fe200078e0206 */
[----:B------:R-:W-:Y:S02]  /*4640*/  LOP3.LUT R10, R8, UR9, RZ, 0xfc, !PT ;  /* 0x00000009080a7c12 */ /* 0x000fe4000f8efcff */
[----:B------:R-:W-:Y:S02]  /*4650*/  LEA R8, R5, UR20, 0x2 ;  /* 0x0000001405087c11 */ /* 0x000fe4000f8e10ff */
[----:B------:R-:W-:Y:S02]  /*4660*/  MOV R41, UR4 ;  /* 0x0000000400297c02 */ /* 0x000fe40008000f00 */
[----:B------:R-:W-:-:S02]  /*4670*/  F2FP.F16.F32.PACK_AB R39, R62, R39 ;  /* 0x000000273e27723e */ /* 0x000fc400000000ff */
[----:B------:R-:W-:Y:S01]  /*4680*/  MOV R17, UR4 ;  /* 0x0000000400117c02 */ /* 0x000fe20008000f00 */
[----:B------:R-:W-:Y:S01]  /*4690*/  IMAD R41, R10, UR5, R41 ;  /* 0x000000050a297c24 */ /* 0x000fe2000f8e0229 */
[----:B------:R-:W-:Y:S01]  /*46a0*/  LEA R18, R21, R18, 0x5 ;  /* 0x0000001215127211 */ /* 0x000fe200078e28ff */
[----:B------:R1:W-:Y:S01]  /*46b0*/  STS [R20], R15 ;  /* 0x0000000f14007388 */ /* 0x0003e20000000800 */
[----:B------:R-:W-:Y:S01]  /*46c0*/  F2FP.F16.F32.PACK_AB R37, R60, R37 ;  /* 0x000000253c25723e */ /* 0x000fe200000000ff */
[----:B------:R-:W-:Y:S01]  /*46d0*/  IMAD R21, R16, UR5, R17 ;  /* 0x0000000510157c24 */ /* 0x000fe2000f8e0211 */
[----:B------:R-:W-:Y:S01]  /*46e0*/  F2FP.F16.F32.PACK_AB R24, R34, R89 ;  /* 0x000000592218723e */ /* 0x000fe200000000ff */
[----:B------:R-:W-:Y:S01]  /*46f0*/  STS [R20+0x20], R44 ;  /* 0x0000202c14007388 */ /* 0x000fe20000000800 */
[----:B------:R-:W-:Y:S01]  /*4700*/  IMAD.WIDE.U32 R16, R16, UR8, RZ ;  /* 0x0000000810107c25 */ /* 0x000fe2000f8e00ff */
[----:B------:R-:W-:Y:S02]  /*4710*/  F2FP.F16.F32.PACK_AB R26, R38, R93 ;  /* 0x0000005d261a723e */ /* 0x000fe400000000ff */
[----:B------:R2:W-:Y:S01]  /*4720*/  STS [R20+0x200], R11 ;  /* 0x0002000b14007388 */ /* 0x0005e20000000800 */
[----:B------:R-:W-:Y:S01]  /*4730*/  F2FP.F16.F32.PACK_AB R31, R54, R31 ;  /* 0x0000001f361f723e */ /* 0x000fe200000000ff */
[C---:B-1----:R-:W-:Y:S01]  /*4740*/  IMAD R15, R19.reuse, UR5, R4 ;  /* 0x00000005130f7c24 */ /* 0x042fe2000f8e0204 */
[----:B------:R-:W-:Y:S01]  /*4750*/  LEA R61, P1, R16, R73, 0x1 ;  /* 0x00000049103d7211 */ /* 0x000fe200078208ff */
[----:B------:R-:W-:Y:S01]  /*4760*/  STS [R20+0x220], R48 ;  /* 0x0002203014007388 */ /* 0x000fe20000000800 */
[----:B------:R-:W-:Y:S01]  /*4770*/  IMAD.WIDE.U32 R4, R19, UR8, RZ ;  /* 0x0000000813047c25 */ /* 0x000fe2000f8e00ff */
[----:B------:R-:W-:-:S02]  /*4780*/  F2FP.F16.F32.PACK_AB R33, R56, R33 ;  /* 0x000000213821723e */ /* 0x000fc400000000ff */
[----:B------:R-:W-:Y:S02]  /*4790*/  F2FP.F16.F32.PACK_AB R35, R58, R35 ;  /* 0x000000233a23723e */ /* 0x000fe400000000ff */
[----:B------:R-:W-:Y:S01]  /*47a0*/  IADD3 R19, R5, R15, RZ ;  /* 0x0000000f05137210 */ /* 0x000fe20007ffe0ff */
[----:B------:R-:W-:Y:S01]  /*47b0*/  BAR.SYNC.DEFER_BLOCKING 0x0 ;  /* 0x0000000000007b1d */ /* 0x000fe20000010000 */
[----:B--2---:R-:W-:Y:S01]  /*47c0*/  IMAD.WIDE.U32 R10, R10, UR8, RZ ;  /* 0x000000080a0a7c25 */ /* 0x004fe2000f8e00ff */
[----:B------:R-:W-:Y:S02]  /*47d0*/  LEA R65, P0, R4, R73, 0x1 ;  /* 0x0000004904417211 */ /* 0x000fe400078008ff */
[----:B------:R-:W-:Y:S02]  /*47e0*/  IADD3 R15, R17, R21, RZ ;  /* 0x00000015110f7210 */ /* 0x000fe40007ffe0ff */
[----:B------:R-:W-:Y:S02]  /*47f0*/  LEA R47, P2, R10, R73, 0x1 ;  /* 0x000000490a2f7211 */ /* 0x000fe400078408ff */
[----:B------:R-:W-:-:S02]  /*4800*/  IADD3 R11, R11, R41, RZ ;  /* 0x000000290b0b7210 */ /* 0x000fc40007ffe0ff */
[-C--:B------:R-:W-:Y:S02]  /*4810*/  LEA.HI.X R62, R4, R70.reuse, R19, 0x1, P0 ;  /* 0x00000046043e7211 */ /* 0x080fe400000f0c13 */
[----:B------:R-:W-:Y:S02]  /*4820*/  LOP3.LUT R4, R12, 0x3f8, R49, 0xf8, !PT ;  /* 0x000003f80c047812 */ /* 0x000fe400078ef831 */
[----:B------:R-:W-:Y:S02]  /*4830*/  LEA.HI.X R46, R10, R70, R11, 0x1, P2 ;  /* 0x000000460a2e7211 */ /* 0x000fe400010f0c0b */
[C---:B------:R-:W-:Y:S02]  /*4840*/  LOP3.LUT R11, R4.reuse, 0x800, RZ, 0xfc, !PT ;  /* 0x00000800040b7812 */ /* 0x040fe400078efcff */
[----:B------:R-:W-:Y:S02]  /*4850*/  SHF.R.U32.HI R10, RZ, 0x2, R4 ;  /* 0x00000002ff0a7819 */ /* 0x000fe40000011604 */
[----:B------:R-:W-:-:S02]  /*4860*/  LOP3.LUT R12, R4, 0x1000, RZ, 0xfc, !PT ;  /* 0x00001000040c7812 */ /* 0x000fc400078efcff */
[----:B------:R-:W-:Y:S01]  /*4870*/  LOP3.LUT R10, R10, 0x1f0, RZ, 0xc0, !PT ;  /* 0x000001f00a0a7812 */ /* 0x000fe200078ec0ff */
[----:B------:R1:W2:Y:S01]  /*4880*/  LDS R5, [R8] ;  /* 0x0000000008057984 */ /* 0x0002a20000000800 */
[----:B------:R-:W-:Y:S02]  /*4890*/  SHF.R.U32.HI R13, RZ, 0x2, R12 ;  /* 0x00000002ff0d7819 */ /* 0x000fe4000001160c */
[----:B------:R-:W-:Y:S02]  /*48a0*/  LOP3.LUT R14, R4, 0x1800, RZ, 0xfc, !PT ;  /* 0x00001800040e7812 */ /* 0x000fe400078efcff */
[----:B------:R-:W-:Y:S02]  /*48b0*/  LEA.HI.X R60, R16, R70, R15, 0x1, P1 ;  /* 0x00000046103c7211 */ /* 0x000fe400008f0c0f */
[----:B------:R-:W-:Y:S02]  /*48c0*/  SHF.R.U32.HI R15, RZ, 0x2, R14 ;  /* 0x00000002ff0f7819 */ /* 0x000fe4000001160e */
[----:B-1----:R-:W-:-:S02]  /*48d0*/  SHF.R.U32.HI R8, RZ, 0x2, R11 ;  /* 0x00000002ff087819 */ /* 0x002fc4000001160b */
[----:B------:R-:W-:Y:S02]  /*48e0*/  IADD3 R11, R10, UR20, RZ ;  /* 0x000000140a0b7c10 */ /* 0x000fe4000fffe0ff */
[----:B------:R-:W-:Y:S02]  /*48f0*/  LOP3.LUT R12, R8, 0x3f0, RZ, 0xc0, !PT ;  /* 0x000003f0080c7812 */ /* 0x000fe400078ec0ff */
[----:B------:R-:W-:Y:S02]  /*4900*/  SHF.R.U32.HI R8, RZ, 0x2, R18 ;  /* 0x00000002ff087819 */ /* 0x000fe40000011612 */
[----:B------:R-:W-:Y:S02]  /*4910*/  IADD3 R10, R18, 0x200, RZ ;  /* 0x00000200120a7810 */ /* 0x000fe40007ffe0ff */
[----:B------:R-:W-:Y:S02]  /*4920*/  LOP3.LUT R8, R8, 0x7f8, RZ, 0xc0, !PT ;  /* 0x000007f808087812 */ /* 0x000fe400078ec0ff */
[----:B------:R-:W-:-:S02]  /*4930*/  LOP3.LUT R14, R13, 0x5f0, RZ, 0xc0, !PT ;  /* 0x000005f00d0e7812 */ /* 0x000fc400078ec0ff */
[----:B------:R-:W-:Y:S02]  /*4940*/  SHF.R.U32.HI R10, RZ, 0x2, R10 ;  /* 0x00000002ff0a7819 */ /* 0x000fe4000001160a */
[----:B------:R-:W-:Y:S02]  /*4950*/  LEA R42, R4, R11, 0x1 ;  /* 0x0000000b042a7211 */ /* 0x000fe400078e08ff */
[----:B------:R-:W-:Y:S02]  /*4960*/  LOP3.LUT R16, R15, 0x7f0, RZ, 0xc0, !PT ;  /* 0x000007f00f107812 */ /* 0x000fe400078ec0ff */
[----:B------:R-:W-:Y:S02]  /*4970*/  IADD3 R13, R12, UR20, RZ ;  /* 0x000000140c0d7c10 */ /* 0x000fe4000fffe0ff */
[----:B------:R-:W-:Y:S01]  /*4980*/  IADD3 R11, R8, UR20, RZ ;  /* 0x00000014080b7c10 */ /* 0x000fe2000fffe0ff */
[----:B------:R-:W-:Y:S01]  /*4990*/  VIADD R17, R16, UR20 ;  /* 0x0000001410117c36 */ /* 0x000fe20008000000 */
[----:B------:R-:W-:-:S02]  /*49a0*/  IADD3 R15, R14, UR20, RZ ;  /* 0x000000140e0f7c10 */ /* 0x000fc4000fffe0ff */
[C---:B------:R-:W-:Y:S02]  /*49b0*/  LOP3.LUT R8, R10.reuse, 0x7f8, RZ, 0xc0, !PT ;  /* 0x000007f80a087812 */ /* 0x040fe400078ec0ff */
[----:B------:R-:W-:Y:S02]  /*49c0*/  LOP3.LUT R10, R10, 0x7f0, RZ, 0xc0, !PT ;  /* 0x000007f00a0a7812 */ /* 0x000fe400078ec0ff */
[C---:B------:R-:W-:Y:S01]  /*49d0*/  LEA R43, R4.reuse, R13, 0x1 ;  /* 0x0000000d042b7211 */ /* 0x040fe200078e08ff */
[----:B--2---:R-:W-:Y:S01]  /*49e0*/  STG.E desc[UR26][R6.64], R5 ;  /* 0x0000000506007986 */ /* 0x004fe2000c10191a */
[----:B------:R-:W-:Y:S02]  /*49f0*/  LEA R44, R4, R15, 0x1 ;  /* 0x0000000f042c7211 */ /* 0x000fe400078e08ff */
[----:B------:R-:W-:Y:S02]  /*4a00*/  IADD3 R13, R8, UR20, RZ ;  /* 0x00000014080d7c10 */ /* 0x000fe4000fffe0ff */
[----:B------:R-:W-:-:S02]  /*4a10*/  IADD3 R15, R10, UR20, RZ ;  /* 0x000000140a0f7c10 */ /* 0x000fc4000fffe0ff */
[C---:B------:R-:W-:Y:S01]  /*4a20*/  LEA R41, R18.reuse, R11, 0x1 ;  /* 0x0000000b12297211 */ /* 0x040fe200078e08ff */
[----:B------:R-:W-:Y:S01]  /*4a30*/  BAR.SYNC.DEFER_BLOCKING 0x0 ;  /* 0x0000000000007b1d */ /* 0x000fe20000010000 */
[C---:B------:R-:W-:Y:S01]  /*4a40*/  LEA R8, R18.reuse, R13, 0x1 ;  /* 0x0000000d12087211 */ /* 0x040fe200078e08ff */
[----:B------:R-:W-:Y:S01]  /*4a50*/  IMAD R40, R18, 0x2, R15 ;  /* 0x0000000212287824 */ /* 0x000fe200078e020f */
[----:B------:R-:W-:Y:S01]  /*4a60*/  F2FP.F16.F32.PACK_AB R64, R64, R85 ;  /* 0x000000554040723e */ /* 0x000fe200000000ff */
[----:B------:R-:W-:Y:S01]  /*4a70*/  IMAD.WIDE.U32 R10, R0, UR8, RZ ;  /* 0x00000008000a7c25 */ /* 0x000fe2000f8e00ff */
[----:B------:R-:W-:Y:S02]  /*4a80*/  F2FP.F16.F32.PACK_AB R66, R66, R113 ;  /* 0x000000714242723e */ /* 0x000fe400000000ff */
[----:B------:R-:W-:Y:S02]  /*4a90*/  F2FP.F16.F32.PACK_AB R88, R88, R117 ;  /* 0x000000755858723e */ /* 0x000fe400000000ff */
[----:B------:R-:W-:-:S02]  /*4aa0*/  LEA R45, R4, R17, 0x1 ;  /* 0x00000011042d7211 */ /* 0x000fc400078e08ff */
[----:B------:R-:W-:Y:S02]  /*4ab0*/  F2FP.F16.F32.PACK_AB R34, R72, R121 ;  /* 0x000000794822723e */ /* 0x000fe400000000ff */
[----:B------:R-:W-:Y:S02]  /*4ac0*/  F2FP.F16.F32.PACK_AB R38, R78, R123 ;  /* 0x0000007b4e26723e */ /* 0x000fe400000000ff */
[----:B------:R-:W-:Y:S02]  /*4ad0*/  F2FP.F16.F32.PACK_AB R53, R53, R80 ;  /* 0x000000503535723e */ /* 0x000fe400000000ff */
[----:B------:R-:W-:Y:S02]  /*4ae0*/  F2FP.F16.F32.PACK_AB R84, R84, R127 ;  /* 0x0000007f5454723e */ /* 0x000fe400000000ff */
[----:B------:R-:W-:Y:S02]  /*4af0*/  F2FP.F16.F32.PACK_AB R55, R55, R86 ;  /* 0x000000563737723e */ /* 0x000fe400000000ff */
[----:B------:R-:W-:-:S02]  /*4b00*/  F2FP.F16.F32.PACK_AB R92, R92, R131 ;  /* 0x000000835c5c723e */ /* 0x000fc400000000ff */
[----:B------:R-:W-:Y:S01]  /*4b10*/  F2FP.F16.F32.PACK_AB R59, R59, R94 ;  /* 0x0000005e3b3b723e */ /* 0x000fe200000000ff */
[----:B------:R-:W-:Y:S01]  /*4b20*/  STS [R41], R22 ;  /* 0x0000001629007388 */ /* 0x000fe20000000800 */
[----:B------:R-:W-:Y:S02]  /*4b30*/  F2FP.F16.F32.PACK_AB R98, R98, R135 ;  /* 0x000000876262723e */ /* 0x000fe400000000ff */
[----:B------:R-:W-:Y:S01]  /*4b40*/  F2FP.F16.F32.PACK_AB R63, R63, R100 ;  /* 0x000000643f3f723e */ /* 0x000fe200000000ff */
[----:B------:R-:W-:Y:S01]  /*4b50*/  STS [R8+0x400], R23 ;  /* 0x0004001708007388 */ /* 0x000fe20000000800 */
[----:B------:R-:W-:Y:S02]  /*4b60*/  F2FP.F16.F32.PACK_AB R104, R104, R137 ;  /* 0x000000896868723e */ /* 0x000fe400000000ff */
[----:B------:R-:W-:Y:S01]  /*4b70*/  F2FP.F16.F32.PACK_AB R67, R67, R106 ;  /* 0x0000006a4343723e */ /* 0x000fe200000000ff */
[----:B------:R-:W-:Y:S01]  /*4b80*/  STS [R41+0x10], R24 ;  /* 0x0000101829007388 */ /* 0x000fe20000000800 */
[----:B------:R-:W-:-:S02]  /*4b90*/  F2FP.F16.F32.PACK_AB R110, R110, R139 ;  /* 0x0000008b6e6e723e */ /* 0x000fc400000000ff */
[----:B------:R-:W-:Y:S01]  /*4ba0*/  F2FP.F16.F32.PACK_AB R71, R71, R112 ;  /* 0x000000704747723e */ /* 0x000fe200000000ff */
[----:B------:R1:W-:Y:S04]  /*4bb0*/  STS [R40+0x410], R25 ;  /* 0x0004101928007388 */ /* 0x0003e80000000800 */
[----:B------:R-:W-:Y:S04]  /*4bc0*/  STS [R41+0x20], R26 ;  /* 0x0000201a29007388 */ /* 0x000fe80000000800 */
[----:B------:R2:W-:Y:S01]  /*4bd0*/  STS [R40+0x420], R27 ;  /* 0x0004201b28007388 */ /* 0x0005e20000000800 */
[----:B-1----:R-:W-:-:S03]  /*4be0*/  MOV R25, UR4 ;  /* 0x0000000400197c02 */ /* 0x002fc60008000f00 */
[----:B------:R1:W-:Y:S04]  /*4bf0*/  STS [R41+0x30], R28 ;  /* 0x0000301c29007388 */ /* 0x0003e80000000800 */
[----:B------:R-:W-:Y:S01]  /*4c00*/  STS [R40+0x430], R29 ;  /* 0x0004301d28007388 */ /* 0x000fe20000000800 */
[----:B--2---:R-:W-:-:S03]  /*4c10*/  IMAD.WIDE.U32 R26, R3, UR8, RZ ;  /* 0x00000008031a7c25 */ /* 0x004fc6000f8e00ff */
[----:B------:R2:W-:Y:S01]  /*4c20*/  STS [R41+0x40], R31 ;  /* 0x0000401f29007388 */ /* 0x0005e20000000800 */
[----:B-1----:R-:W-:-:S03]  /*4c30*/  LOP3.LUT R28, R49, 0x38, RZ, 0xc0, !PT ;  /* 0x00000038311c7812 */ /* 0x002fc600078ec0ff */
[----:B------:R-:W-:Y:S01]  /*4c40*/  STS [R40+0x440], R33 ;  /* 0x0004402128007388 */ /* 0x000fe20000000800 */
[----:B------:R-:W-:-:S03]  /*4c50*/  SHF.L.U32 R28, R28, 0x1, RZ ;  /* 0x000000011c1c7819 */ /* 0x000fc600000006ff */
[----:B------:R1:W-:Y:S01]  /*4c60*/  STS [R41+0x50], R35 ;  /* 0x0000502329007388 */ /* 0x0003e20000000800 */
[----:B--2---:R-:W-:-:S03]  /*4c70*/  LEA R31, P1, R10, R73, 0x1 ;  /* 0x000000490a1f7211 */ /* 0x004fc600078208ff */
[----:B------:R-:W-:Y:S04]  /*4c80*/  STS [R40+0x450], R37 ;  /* 0x0004502528007388 */ /* 0x000fe80000000800 */
[----:B------:R-:W-:Y:S01]  /*4c90*/  STS [R41+0x60], R39 ;  /* 0x0000602729007388 */ /* 0x000fe20000000800 */
[----:B-1----:R-:W-:-:S03]  /*4ca0*/  MOV R35, UR4 ;  /* 0x0000000400237c02 */ /* 0x002fc60008000f00 */
[----:B------:R-:W-:Y:S02]  /*4cb0*/  STS [R40+0x460], R64 ;  /* 0x0004604028007388 */ /* 0x000fe40000000800 */
[----:B------:R-:W-:Y:S02]  /*4cc0*/  IMAD R35, R0, UR5, R35 ;  /* 0x0000000500237c24 */ /* 0x000fe4000f8e0223 */
[----:B------:R-:W-:Y:S01]  /*4cd0*/  STS [R41+0x70], R66 ;  /* 0x0000704229007388 */ /* 0x000fe20000000800 */
[----:B------:R-:W-:-:S03]  /*4ce0*/  MOV R0, UR4 ;  /* 0x0000000400007c02 */ /* 0x000fc60008000f00 */
[----:B------:R-:W-:Y:S01]  /*4cf0*/  STS [R40+0x470], R88 ;  /* 0x0004705828007388 */ /* 0x000fe20000000800 */
[----:B------:R-:W-:Y:S06]  /*4d00*/  BAR.SYNC.DEFER_BLOCKING 0x0 ;  /* 0x0000000000007b1d */ /* 0x000fec0000010000 */
[----:B------:R-:W1:Y:S04]  /*4d10*/  LDS.128 R4, [R42] ;  /* 0x000000002a047984 */ /* 0x000e680000000c00 */
[----:B------:R-:W2:Y:S04]  /*4d20*/  LDS.128 R12, [R43+0x1000] ;  /* 0x001000002b0c7984 */ /* 0x000ea80000000c00 */
[----:B------:R-:W3:Y:S04]  /*4d30*/  LDS.128 R16, [R44+0x2000] ;  /* 0x002000002c107984 */ /* 0x000ee80000000c00 */
[----:B------:R-:W4:Y:S01]  /*4d40*/  LDS.128 R20, [R45+0x3000] ;  /* 0x003000002d147984 */ /* 0x000f220000000c00 */
[----:B------:R-:W-:Y:S06]  /*4d50*/  BAR.SYNC.DEFER_BLOCKING 0x0 ;  /* 0x0000000000007b1d */ /* 0x000fec0000010000 */
[----:B------:R-:W-:Y:S04]  /*4d60*/  STS [R41], R30 ;  /* 0x0000001e29007388 */ /* 0x000fe80000000800 */
[----:B------:R5:W-:Y:S04]  /*4d70*/  STS [R8+0x400], R32 ;  /* 0x0004002008007388 */ /* 0x000be80000000800 */
[----:B------:R-:W-:Y:S04]  /*4d80*/  STS [R41+0x10], R34 ;  /* 0x0000102229007388 */ /* 0x000fe80000000800 */
[----:B------:R-:W-:Y:S01]  /*4d90*/  STS [R40+0x410], R36 ;  /* 0x0004102428007388 */ /* 0x000fe20000000800 */
[----:B-----5:R-:W-:-:S03]  /*4da0*/  MOV R8, UR4 ;  /* 0x0000000400087c02 */ /* 0x020fc60008000f00 */
[----:B------:R-:W-:Y:S04]  /*4db0*/  STS [R41+0x20], R38 ;  /* 0x0000202629007388 */ /* 0x000fe80000000800 */
[----:B------:R-:W-:Y:S04]  /*4dc0*/  STS [R40+0x420], R53 ;  /* 0x0004203528007388 */ /* 0x000fe80000000800 */
[----:B------:R-:W-:Y:S04]  /*4dd0*/  STS [R41+0x30], R84 ;  /* 0x0000305429007388 */ /* 0x000fe80000000800 */
[----:B------:R-:W-:Y:S04]  /*4de0*/  STS [R40+0x430], R55 ;  /* 0x0004303728007388 */ /* 0x000fe80000000800 */
[----:B------:R-:W-:Y:S04]  /*4df0*/  STS [R41+0x40], R92 ;  /* 0x0000405c29007388 */ /* 0x000fe80000000800 */
[----:B------:R-:W-:Y:S04]  /*4e00*/  STS [R40+0x440], R59 ;  /* 0x0004403b28007388 */ /* 0x000fe80000000800 */
[----:B------:R-:W-:Y:S04]  /*4e10*/  STS [R41+0x50], R98 ;  /* 0x0000506229007388 */ /* 0x000fe80000000800 */
[----:B------:R5:W-:Y:S04]  /*4e20*/  STS [R40+0x450], R63 ;  /* 0x0004503f28007388 */ /* 0x000be80000000800 */
[----:B------:R-:W-:Y:S04]  /*4e30*/  STS [R41+0x60], R104 ;  /* 0x0000606829007388 */ /* 0x000fe80000000800 */
[----:B------:R1:W-:Y:S01]  /*4e40*/  STS [R40+0x460], R67 ;  /* 0x0004604328007388 */ /* 0x0003e20000000800 */
[----:B-----5:R-:W-:-:S03]  /*4e50*/  IMAD R63, R2, UR5, R25 ;  /* 0x00000005023f7c24 */ /* 0x020fc6000f8e0219 */
[----:B------:R5:W-:Y:S01]  /*4e60*/  STS [R41+0x70], R110 ;  /* 0x0000706e29007388 */ /* 0x000be20000000800 */
[----:B------:R-:W-:-:S03]  /*4e70*/  IMAD.WIDE.U32 R24, R2, UR8, RZ ;  /* 0x0000000802187c25 */ /* 0x000fc6000f8e00ff */
[----:B------:R2:W-:Y:S01]  /*4e80*/  STS [R40+0x470], R71 ;  /* 0x0004704728007388 */ /* 0x0005e20000000800 */
[----:B-1----:R-:W-:Y:S01]  /*4e90*/  IMAD R67, R3, UR5, R8 ;  /* 0x0000000503437c24 */ /* 0x002fe2000f8e0208 */
[----:B------:R-:W-:Y:S01]  /*4ea0*/  BAR.SYNC.DEFER_BLOCKING 0x0 ;  /* 0x0000000000007b1d */ /* 0x000fe20000010000 */
[C---:B------:R-:W-:Y:S01]  /*4eb0*/  IMAD.WIDE.U32 R2, R9.reuse, UR8, RZ ;  /* 0x0000000809027c25 */ /* 0x040fe2000f8e00ff */
[----:B------:R-:W-:Y:S02]  /*4ec0*/  LEA R33, P2, R24, R73, 0x1 ;  /* 0x0000004918217211 */ /* 0x000fe400078408ff */
[----:B------:R-:W-:Y:S01]  /*4ed0*/  IADD3 R8, P5, R28, R65, RZ ;  /* 0x000000411c087210 */ /* 0x000fe20007fbe0ff */
[----:B-----5:R-:W-:Y:S01]  /*4ee0*/  IMAD R41, R9, UR5, R0 ;  /* 0x0000000509297c24 */ /* 0x020fe2000f8e0200 */
[----:B------:R-:W-:Y:S02]  /*4ef0*/  LEA R29, P0, R2, R73, 0x1 ;  /* 0x00000049021d7211 */ /* 0x000fe400078008ff */
[----:B------:R-:W-:-:S02]  /*4f00*/  IADD3 R9, R11, R35, RZ ;  /* 0x000000230b097210 */ /* 0x000fc40007ffe0ff */
[----:B------:R-:W-:Y:S02]  /*4f10*/  IADD3 R41, R3, R41, RZ ;  /* 0x0000002903297210 */ /* 0x000fe40007ffe0ff */
[----:B------:R-:W-:Y:S02]  /*4f20*/  IADD3 R3, R25, R63, RZ ;  /* 0x0000003f19037210 */ /* 0x000fe40007ffe0ff */
[-C--:B------:R-:W-:Y:S02]  /*4f30*/  LEA.HI.X R41, R2, R70.reuse, R41, 0x1, P0 ;  /* 0x0000004602297211 */ /* 0x080fe400000f0c29 */
[----:B------:R-:W-:Y:S02]  /*4f40*/  IADD3 R2, P4, R28, R69, RZ ;  /* 0x000000451c027210 */ /* 0x000fe40007f9e0ff */
[----:B------:R-:W-:Y:S02]  /*4f50*/  LEA R35, P3, R26, R73, 0x1 ;  /* 0x000000491a237211 */ /* 0x000fe400078608ff */
[-C--:B------:R-:W-:Y:S01]  /*4f60*/  LEA.HI.X R0, R24, R70.reuse, R3, 0x1, P2 ;  /* 0x0000004618007211 */ /* 0x080fe200010f0c03 */
[----:B------:R-:W-:Y:S01]  /*4f70*/  IMAD.X R3, RZ, RZ, R68, P4 ;  /* 0x000000ffff037224 */ /* 0x000fe200020e0644 */
[----:B--2---:R-:W-:Y:S01]  /*4f80*/  LEA.HI.X R40, R10, R70, R9, 0x1, P1 ;  /* 0x000000460a287211 */ /* 0x004fe200008f0c09 */
[----:B------:R-:W1:Y:S01]  /*4f90*/  LDS.128 R36, [R42] ;  /* 0x000000002a247984 */ /* 0x000e620000000c00 */
[----:B------:R-:W-:-:S02]  /*4fa0*/  IADD3 R11, R27, R67, RZ ;  /* 0x000000431b0b7210 */ /* 0x000fc40007ffe0ff */
[C---:B------:R-:W-:Y:S01]  /*4fb0*/  IADD3 R10, P4, R28.reuse, R61, RZ ;  /* 0x0000003d1c0a7210 */ /* 0x040fe20007f9e0ff */
[----:B------:R-:W2:Y:S01]  /*4fc0*/  LDS.128 R48, [R43+0x1000] ;  /* 0x001000002b307984 */ /* 0x000ea20000000c00 */
[----:B------:R-:W-:Y:S02]  /*4fd0*/  IADD3.X R9, RZ, R62, RZ, P5, !PT ;  /* 0x0000003eff097210 */ /* 0x000fe40002ffe4ff */
[C---:B------:R-:W-:Y:S01]  /*4fe0*/  IADD3 R30, P2, R28.reuse, R31, RZ ;  /* 0x0000001f1c1e7210 */ /* 0x040fe20007f5e0ff */
[----:B------:R-:W5:Y:S01]  /*4ff0*/  LDS.128 R52, [R44+0x2000] ;  /* 0x002000002c347984 */ /* 0x000f620000000c00 */
[C---:B------:R-:W-:Y:S02]  /*5000*/  IADD3 R32, P1, R28.reuse, R33, RZ ;  /* 0x000000211c207210 */ /* 0x040fe40007f3e0ff */
[C---:B------:R-:W-:Y:S01]  /*5010*/  IADD3 R34, P0, R28.reuse, R35, RZ ;  /* 0x000000231c227210 */ /* 0x040fe20007f1e0ff */
[----:B------:R-:W5:Y:S01]  /*5020*/  LDS.128 R56, [R45+0x3000] ;  /* 0x003000002d387984 */ /* 0x000f620000000c00 */
[----:B------:R-:W-:-:S02]  /*5030*/  IADD3 R24, P5, R28, R47, RZ ;  /* 0x0000002f1c187210 */ /* 0x000fc40007fbe0ff */
[----:B------:R-:W-:Y:S01]  /*5040*/  IADD3 R28, P6, R28, R29, RZ ;  /* 0x0000001d1c1c7210 */ /* 0x000fe20007fde0ff */
[----:B------:R-:W-:Y:S01]  /*5050*/  STG.E.128 desc[UR26][R2.64], R4 ;  /* 0x0000000402007986 */ /* 0x000fe2000c101d1a */
[----:B------:R-:W-:Y:S02]  /*5060*/  LEA.HI.X R26, R26, R70, R11, 0x1, P3 ;  /* 0x000000461a1a7211 */ /* 0x000fe400018f0c0b */
[----:B------:R-:W-:Y:S01]  /*5070*/  IADD3.X R11, RZ, R60, RZ, P4, !PT ;  /* 0x0000003cff0b7210 */ /* 0x000fe200027fe4ff */
[----:B------:R-:W-:Y:S01]  /*5080*/  STG.E.128 desc[UR26][R8.64], R12 ;  /* 0x0000000c08007986 */ /* 0x000fe2000c101d1a */
[----:B------:R-:W-:Y:S02]  /*5090*/  IADD3.X R25, RZ, R46, RZ, P5, !PT ;  /* 0x0000002eff197210 */ /* 0x000fe40002ffe4ff */
[----:B------:R-:W-:Y:S01]  /*50a0*/  IADD3.X R29, RZ, R41, RZ, P6, !PT ;  /* 0x00000029ff1d7210 */ /* 0x000fe200037fe4ff */
[----:B---3--:R-:W-:Y:S01]  /*50b0*/  STG.E.128 desc[UR26][R10.64], R16 ;  /* 0x000000100a007986 */ /* 0x008fe2000c101d1a */
[----:B------:R-:W-:-:S02]  /*50c0*/  IADD3.X R31, RZ, R40, RZ, P2, !PT ;  /* 0x00000028ff1f7210 */ /* 0x000fc400017fe4ff */
[----:B------:R-:W-:Y:S01]  /*50d0*/  IADD3.X R33, RZ, R0, RZ, P1, !PT ;  /* 0x00000000ff217210 */ /* 0x000fe20000ffe4ff */
[----:B----4-:R-:W-:Y:S01]  /*50e0*/  STG.E.128 desc[UR26][R24.64], R20 ;  /* 0x0000001418007986 */ /* 0x010fe2000c101d1a */
[----:B------:R-:W-:-:S03]  /*50f0*/  IADD3.X R35, RZ, R26, RZ, P0, !PT ;  /* 0x0000001aff237210 */ /* 0x000fc600007fe4ff */
[----:B-1----:R-:W-:Y:S04]  /*5100*/  STG.E.128 desc[UR26][R28.64], R36 ;  /* 0x000000241c007986 */ /* 0x002fe8000c101d1a */
[----:B--2---:R-:W-:Y:S04]  /*5110*/  STG.E.128 desc[UR26][R30.64], R48 ;  /* 0x000000301e007986 */ /* 0x004fe8000c101d1a */
[----:B-----5:R-:W-:Y:S04]  /*5120*/  STG.E.128 desc[UR26][R32.64], R52 ;  /* 0x0000003420007986 */ /* 0x020fe8000c101d1a */
[----:B------:R-:W-:Y:S01]  /*5130*/  STG.E.128 desc[UR26][R34.64], R56 ;  /* 0x0000003822007986 */ /* 0x000fe2000c101d1a */
[----:B------:R-:W-:Y:S05]  /*5140*/  EXIT ;  /* 0x000000000000794d */ /* 0x000fea0003800000 */
.L_x_1:
[----:B------:R-:W-:-:S00]  /*5150*/  BRA `(.L_x_1) ;  /* 0xfffffffc00fc7947 */ /* 0x000fc0000383ffff */
[----:B------:R-:W-:-:S00]  /*5160*/  NOP ;  /* 0x0000000000007918 */ /* 0x000fc00000000000 */
        /* <DEDUP_REMOVED lines=9> */
.L_x_2:


//--------------------- .nv.global.init           --------------------------
	.section	.nv.global.init,"aw",@progbits
.nv.global.init:
	.type		_$_str,@object
	.size		_$_str,(.L_0 - _$_str)
_$_str:
        /*0000*/ 	.byte	0x5f, 0x5f, 0x43, 0x55, 0x44, 0x41, 0x5f, 0x46, 0x54, 0x5a, 0x00
.L_0:


//--------------------- .nv.shared._attn_fwd      --------------------------
	.section	.nv.shared._attn_fwd,"aw",@nobits
	.sectionflags	@""
	.align	16
	.zero		1024


//--------------------- .nv.shared.reserved.0     --------------------------
	.section	.nv.shared.reserved.0,"aw",@nobits
	.weak		__nv_reservedSMEM_offset_0_alias
	.size		__nv_reservedSMEM_offset_0_alias, 0, 0
	.other		__nv_reservedSMEM_offset_0_alias,@"STO_CUDA_RESERVED_SHARED STV_DEFAULT"
__nv_reservedSMEM_offset_0_alias:
	.zero		0


//--------------------- .nv.constant0._attn_fwd   --------------------------
	.section	.nv.constant0._attn_fwd,"a",@progbits
	.sectionflags	@""
	.align	4
.nv.constant0._attn_fwd:
	.zero		640


//--------------------- SYMBOLS --------------------------

	.type		.nv.reservedSmem.offset0,@object
	.size		.nv.reservedSmem.offset0,0x4
